	.target	sm_100a

	.elftype	@"ET_EXEC"


//--------------------- .note.nv.tkinfo           --------------------------
	.section	.note.nv.tkinfo,"",@"SHT_NOTE"
	.sectionflags	@"SHF_NOTE_NV_TKINFO"
	.tkinfo
        /*0018*/ 	.word	0x00000002
        /*0030*/ 	.string	""
        /*0030*/ 	.string	"ptxas"
        /*0030*/ 	.string	"Cuda compilation tools, release 13.0, V13.0.88"
        /*0030*/ 	.string	"Build cuda_13.0.r13.0/compiler.36424714_0"
        /*0030*/ 	.string	"-arch sm_100a -m 64 "



//--------------------- .note.nv.cuinfo           --------------------------
	.section	.note.nv.cuinfo,"",@"SHT_NOTE"
	.sectionflags	@"SHF_NOTE_NV_CUINFO"
        /*0018*/ 	.short	0x0002
        /*001a*/ 	.short	0x0064
        /*001c*/ 	.short	0x0082
	.zero		2


//--------------------- .nv.info                  --------------------------
	.section	.nv.info,"",@"SHT_CUDA_INFO"
	.align	4


	//----- nvinfo : EIATTR_REGCOUNT
	.align		4
        /*0000*/ 	.byte	0x04, 0x2f
        /*0002*/ 	.short	(.L_19 - .L_18)
	.align		4
.L_18:
        /*0004*/ 	.word	index@(_ZN7cutlass13device_kernelINS_4gemm6kernel13GemmUniversalIN4cute5tupleIJiiiiEEENS1_10collective13CollectiveMmaINS1_35MainloopSm100TmaUmmaWarpSpecializedILi4ELi2ELi4ENS5_IJNS4_1CILi2EEENSA_ILi1EEESC_EEEEENS5_IJNSA_ILi256EEENSA_ILi64EEESG_EEENS_10tfloat32_tENS5_IJlSC_lEEESI_SJ_NS4_8TiledMMAINS4_8MMA_AtomIJNS4_23SM100_MMA_TF32_2x1SM_SSISI_SI_fLi256ELi64ELNS4_4UMMA5MajorE0ELSO_0ELNSN_7ScaleInE0ELSP_0EEEEEENS4_6LayoutINS5_IJSC_SC_SC_EEENS5_IJNSA_ILi0EEESU_SU_EEEEENS5_IJNS4_10UnderscoreESX_SX_EEEEENS4_18SM100_TMA_2SM_LOADENS4_14ComposedLayoutINS4_7SwizzleILi3ELi4ELi3EEENS4_18smem_ptr_flag_bitsILi32EEENSS_INS5_IJNSA_ILi8EEENSA_ILi32EEEEEENS5_IJS17_SC_EEEEEEEvNS4_8identityES10_S1B_vS1C_EENS_8epilogue10collective18CollectiveEpilogueINS1E_23Sm100TmaWarpSpecializedILi4ELi2ELi16ELb1ELb0EEEJNS5_IJNSA_ILi128EEESG_SG_EEENS5_IJNSS_IS1J_SC_EENSS_INSA_ILi16EEESC_EEEEESI_SJ_SI_SJ_NS1E_6fusion15FusionCallbacksIS1I_NS1P_17LinearCombinationISI_fSI_fLNS_15FloatRoundStyleE2EEES1K_S1O_JEEENS4_5SM1004TMEM4LOAD26SM100_TMEM_LOAD_32dp32b16xENS4_13SM90_TMA_LOADENS11_INS12_ILi2ELi4ELi3EEES15_NSS_INS5_IJS16_S1M_EEENS5_IJS1M_SC_EEEEEEENS4_39AutoVectorizingCopyWithAssumedAlignmentILi128EEENS4_14SM90_TMA_STOREES24_S26_S26_EEEvvEEEEvNT_6ParamsE)
        /*0008*/ 	.word	0x00000060


	//----- nvinfo : EIATTR_FRAME_SIZE
	.align		4
.L_19:
        /*000c*/ 	.byte	0x04, 0x11
        /*000e*/ 	.short	(.L_21 - .L_20)
	.align		4
.L_20:
        /*0010*/ 	.word	index@($__internal_2_$__cuda_sm10x_tcgen05_guardrail_trap_unallocated_columns_being_dealloced)
        /*0014*/ 	.word	0x00000000


	//----- nvinfo : EIATTR_FRAME_SIZE
	.align		4
.L_21:
        /*0018*/ 	.byte	0x04, 0x11
        /*001a*/ 	.short	(.L_23 - .L_22)
	.align		4
.L_22:
        /*001c*/ 	.word	index@($__internal_1_$__cuda_sm10x_tcgen05_guardrail_trap_phase_invalid_during_alloc)
        /*0020*/ 	.word	0x00000000


	//----- nvinfo : EIATTR_FRAME_SIZE
	.align		4
.L_23:
        /*0024*/ 	.byte	0x04, 0x11
        /*0026*/ 	.short	(.L_25 - .L_24)
	.align		4
.L_24:
        /*0028*/ 	.word	index@($__internal_0_$__cuda_sm10x_tcgen05_guardrail_trap_col_being_dealloced_not_returned_by_alloc)
        /*002c*/ 	.word	0x00000000


	//----- nvinfo : EIATTR_FRAME_SIZE
	.align		4
.L_25:
        /*0030*/ 	.byte	0x04, 0x11
        /*0032*/ 	.short	(.L_27 - .L_26)
	.align		4
.L_26:
        /*0034*/ 	.word	index@(_ZN7cutlass13device_kernelINS_4gemm6kernel13GemmUniversalIN4cute5tupleIJiiiiEEENS1_10collective13CollectiveMmaINS1_35MainloopSm100TmaUmmaWarpSpecializedILi4ELi2ELi4ENS5_IJNS4_1CILi2EEENSA_ILi1EEESC_EEEEENS5_IJNSA_ILi256EEENSA_ILi64EEESG_EEENS_10tfloat32_tENS5_IJlSC_lEEESI_SJ_NS4_8TiledMMAINS4_8MMA_AtomIJNS4_23SM100_MMA_TF32_2x1SM_SSISI_SI_fLi256ELi64ELNS4_4UMMA5MajorE0ELSO_0ELNSN_7ScaleInE0ELSP_0EEEEEENS4_6LayoutINS5_IJSC_SC_SC_EEENS5_IJNSA_ILi0EEESU_SU_EEEEENS5_IJNS4_10UnderscoreESX_SX_EEEEENS4_18SM100_TMA_2SM_LOADENS4_14ComposedLayoutINS4_7SwizzleILi3ELi4ELi3EEENS4_18smem_ptr_flag_bitsILi32EEENSS_INS5_IJNSA_ILi8EEENSA_ILi32EEEEEENS5_IJS17_SC_EEEEEEEvNS4_8identityES10_S1B_vS1C_EENS_8epilogue10collective18CollectiveEpilogueINS1E_23Sm100TmaWarpSpecializedILi4ELi2ELi16ELb1ELb0EEEJNS5_IJNSA_ILi128EEESG_SG_EEENS5_IJNSS_IS1J_SC_EENSS_INSA_ILi16EEESC_EEEEESI_SJ_SI_SJ_NS1E_6fusion15FusionCallbacksIS1I_NS1P_17LinearCombinationISI_fSI_fLNS_15FloatRoundStyleE2EEES1K_S1O_JEEENS4_5SM1004TMEM4LOAD26SM100_TMEM_LOAD_32dp32b16xENS4_13SM90_TMA_LOADENS11_INS12_ILi2ELi4ELi3EEES15_NSS_INS5_IJS16_S1M_EEENS5_IJS1M_SC_EEEEEEENS4_39AutoVectorizingCopyWithAssumedAlignmentILi128EEENS4_14SM90_TMA_STOREES24_S26_S26_EEEvvEEEEvNT_6ParamsE)
        /*0038*/ 	.word	0x00000000


	//----- nvinfo : EIATTR_MIN_STACK_SIZE
	.align		4
.L_27:
        /*003c*/ 	.byte	0x04, 0x12
        /*003e*/ 	.short	(.L_29 - .L_28)
	.align		4
.L_28:
        /*0040*/ 	.word	index@(_ZN7cutlass13device_kernelINS_4gemm6kernel13GemmUniversalIN4cute5tupleIJiiiiEEENS1_10collective13CollectiveMmaINS1_35MainloopSm100TmaUmmaWarpSpecializedILi4ELi2ELi4ENS5_IJNS4_1CILi2EEENSA_ILi1EEESC_EEEEENS5_IJNSA_ILi256EEENSA_ILi64EEESG_EEENS_10tfloat32_tENS5_IJlSC_lEEESI_SJ_NS4_8TiledMMAINS4_8MMA_AtomIJNS4_23SM100_MMA_TF32_2x1SM_SSISI_SI_fLi256ELi64ELNS4_4UMMA5MajorE0ELSO_0ELNSN_7ScaleInE0ELSP_0EEEEEENS4_6LayoutINS5_IJSC_SC_SC_EEENS5_IJNSA_ILi0EEESU_SU_EEEEENS5_IJNS4_10UnderscoreESX_SX_EEEEENS4_18SM100_TMA_2SM_LOADENS4_14ComposedLayoutINS4_7SwizzleILi3ELi4ELi3EEENS4_18smem_ptr_flag_bitsILi32EEENSS_INS5_IJNSA_ILi8EEENSA_ILi32EEEEEENS5_IJS17_SC_EEEEEEEvNS4_8identityES10_S1B_vS1C_EENS_8epilogue10collective18CollectiveEpilogueINS1E_23Sm100TmaWarpSpecializedILi4ELi2ELi16ELb1ELb0EEEJNS5_IJNSA_ILi128EEESG_SG_EEENS5_IJNSS_IS1J_SC_EENSS_INSA_ILi16EEESC_EEEEESI_SJ_SI_SJ_NS1E_6fusion15FusionCallbacksIS1I_NS1P_17LinearCombinationISI_fSI_fLNS_15FloatRoundStyleE2EEES1K_S1O_JEEENS4_5SM1004TMEM4LOAD26SM100_TMEM_LOAD_32dp32b16xENS4_13SM90_TMA_LOADENS11_INS12_ILi2ELi4ELi3EEES15_NSS_INS5_IJS16_S1M_EEENS5_IJS1M_SC_EEEEEEENS4_39AutoVectorizingCopyWithAssumedAlignmentILi128EEENS4_14SM90_TMA_STOREES24_S26_S26_EEEvvEEEEvNT_6ParamsE)
        /*0044*/ 	.word	0x00000000
.L_29:


//--------------------- .nv.compat                --------------------------
	.section	.nv.compat,"",@"SHT_CUDA_COMPAT_INFO"
	.align	4
        /*0000*/ 	.byte	0x02, 0x09, 0x01, 0x00, 0x02, 0x02, 0x02, 0x00, 0x02, 0x05, 0x05, 0x00, 0x03, 0x07, 0x01, 0x01
        /*0010*/ 	.byte	0x02, 0x03, 0x01, 0x00, 0x02, 0x06, 0x01, 0x00, 0x04, 0x0b, 0x08, 0x00, 0x09, 0x00, 0x00, 0x00
        /*0020*/ 	.byte	0x00, 0x00, 0x00, 0x00


//--------------------- .nv.info._ZN7cutlass13device_kernelINS_4gemm6kernel13GemmUniversalIN4cute5tupleIJiiiiEEENS1_10collective13CollectiveMmaINS1_35MainloopSm100TmaUmmaWarpSpecializedILi4ELi2ELi4ENS5_IJNS4_1CILi2EEENSA_ILi1EEESC_EEEEENS5_IJNSA_ILi256EEENSA_ILi64EEESG_EEENS_10tfloat32_tENS5_IJlSC_lEEESI_SJ_NS4_8TiledMMAINS4_8MMA_AtomIJNS4_23SM100_MMA_TF32_2x1SM_SSISI_SI_fLi256ELi64ELNS4_4UMMA5MajorE0ELSO_0ELNSN_7ScaleInE0ELSP_0EEEEEENS4_6LayoutINS5_IJSC_SC_SC_EEENS5_IJNSA_ILi0EEESU_SU_EEEEENS5_IJNS4_10UnderscoreESX_SX_EEEEENS4_18SM100_TMA_2SM_LOADENS4_14ComposedLayoutINS4_7SwizzleILi3ELi4ELi3EEENS4_18smem_ptr_flag_bitsILi32EEENSS_INS5_IJNSA_ILi8EEENSA_ILi32EEEEEENS5_IJS17_SC_EEEEEEEvNS4_8identityES10_S1B_vS1C_EENS_8epilogue10collective18CollectiveEpilogueINS1E_23Sm100TmaWarpSpecializedILi4ELi2ELi16ELb1ELb0EEEJNS5_IJNSA_ILi128EEESG_SG_EEENS5_IJNSS_IS1J_SC_EENSS_INSA_ILi16EEESC_EEEEESI_SJ_SI_SJ_NS1E_6fusion15FusionCallbacksIS1I_NS1P_17LinearCombinationISI_fSI_fLNS_15FloatRoundStyleE2EEES1K_S1O_JEEENS4_5SM1004TMEM4LOAD26SM100_TMEM_LOAD_32dp32b16xENS4_13SM90_TMA_LOADENS11_INS12_ILi2ELi4ELi3EEES15_NSS_INS5_IJS16_S1M_EEENS5_IJS1M_SC_EEEEEEENS4_39AutoVectorizingCopyWithAssumedAlignmentILi128EEENS4_14SM90_TMA_STOREES24_S26_S26_EEEvvEEEEvNT_6ParamsE --------------------------
	.section	.nv.info._ZN7cutlass13device_kernelINS_4gemm6kernel13GemmUniversalIN4cute5tupleIJiiiiEEENS1_10collective13CollectiveMmaINS1_35MainloopSm100TmaUmmaWarpSpecializedILi4ELi2ELi4ENS5_IJNS4_1CILi2EEENSA_ILi1EEESC_EEEEENS5_IJNSA_ILi256EEENSA_ILi64EEESG_EEENS_10tfloat32_tENS5_IJlSC_lEEESI_SJ_NS4_8TiledMMAINS4_8MMA_AtomIJNS4_23SM100_MMA_TF32_2x1SM_SSISI_SI_fLi256ELi64ELNS4_4UMMA5MajorE0ELSO_0ELNSN_7ScaleInE0ELSP_0EEEEEENS4_6LayoutINS5_IJSC_SC_SC_EEENS5_IJNSA_ILi0EEESU_SU_EEEEENS5_IJNS4_10UnderscoreESX_SX_EEEEENS4_18SM100_TMA_2SM_LOADENS4_14ComposedLayoutINS4_7SwizzleILi3ELi4ELi3EEENS4_18smem_ptr_flag_bitsILi32EEENSS_INS5_IJNSA_ILi8EEENSA_ILi32EEEEEENS5_IJS17_SC_EEEEEEEvNS4_8identityES10_S1B_vS1C_EENS_8epilogue10collective18CollectiveEpilogueINS1E_23Sm100TmaWarpSpecializedILi4ELi2ELi16ELb1ELb0EEEJNS5_IJNSA_ILi128EEESG_SG_EEENS5_IJNSS_IS1J_SC_EENSS_INSA_ILi16EEESC_EEEEESI_SJ_SI_SJ_NS1E_6fusion15FusionCallbacksIS1I_NS1P_17LinearCombinationISI_fSI_fLNS_15FloatRoundStyleE2EEES1K_S1O_JEEENS4_5SM1004TMEM4LOAD26SM100_TMEM_LOAD_32dp32b16xENS4_13SM90_TMA_LOADENS11_INS12_ILi2ELi4ELi3EEES15_NSS_INS5_IJS16_S1M_EEENS5_IJS1M_SC_EEEEEEENS4_39AutoVectorizingCopyWithAssumedAlignmentILi128EEENS4_14SM90_TMA_STOREES24_S26_S26_EEEvvEEEEvNT_6ParamsE,"",@"SHT_CUDA_INFO"
	.sectionflags	@""
	.align	4


	//----- nvinfo : EIATTR_CUDA_API_VERSION
	.align		4
        /*0000*/ 	.byte	0x04, 0x37
        /*0002*/ 	.short	(.L_31 - .L_30)
.L_30:
        /*0004*/ 	.word	0x00000082


	//----- nvinfo : EIATTR_KPARAM_INFO
	.align		4
.L_31:
        /*0008*/ 	.byte	0x04, 0x17
        /*000a*/ 	.short	(.L_33 - .L_32)
.L_32:
        /*000c*/ 	.word	0x00000000
        /*0010*/ 	.short	0x0000
        /*0012*/ 	.short	0x0000
        /*0014*/ 	.byte	0x00, 0xf0, 0x01, 0x20


	//----- nvinfo : EIATTR_AT_ENTRY_FRAGMENTS
	.align		4
.L_33:
        /*0018*/ 	.byte	0x04, 0x4f
        /*001a*/ 	.short	(.L_35 - .L_34)


	//   ....[0]....
.L_34:
        /*001c*/ 	.word	0x00000007


	//----- nvinfo : EIATTR_RESERVED_SMEM_USED
	.align		4
.L_35:
        /*0020*/ 	.byte	0x01, 0x41
	.zero		2


	//----- nvinfo : EIATTR_SPARSE_MMA_MASK
	.align		4
        /*0024*/ 	.byte	0x03, 0x50
        /*0026*/ 	.short	0x0000


	//----- nvinfo : EIATTR_TCGEN05_2CTA_USED
	.align		4
        /*0028*/ 	.byte	0x01, 0x52
	.zero		2


	//----- nvinfo : EIATTR_MAXREG_COUNT
	.align		4
        /*002c*/ 	.byte	0x03, 0x1b
        /*002e*/ 	.short	0x00ff


	//----- nvinfo : EIATTR_NUM_BARRIERS
	.align		4
        /*0030*/ 	.byte	0x02, 0x4c
        /*0032*/ 	.byte	0x07
	.zero		1


	//----- nvinfo : EIATTR_EXTERNS
	.align		4
        /*0034*/ 	.byte	0x04, 0x0f
        /*0036*/ 	.short	(.L_37 - .L_36)


	//   ....[0]....
	.align		4
.L_36:
        /*0038*/ 	.word	index@(__assertfail)


	//----- nvinfo : EIATTR_MERCURY_ISA_VERSION
	.align		4
.L_37:
        /*003c*/ 	.byte	0x03, 0x5f
        /*003e*/ 	.short	0x0101


	//----- nvinfo : EIATTR_INT_WARP_WIDE_INSTR_OFFSETS
	.align		4
        /*0040*/ 	.byte	0x04, 0x31
        /*0042*/ 	.short	(.L_39 - .L_38)


	//   ....[0]....
.L_38:
        /*0044*/ 	.word	0x00000d10


	//   ....[1]....
        /*0048*/ 	.word	0x00000db0


	//   ....[2]....
        /*004c*/ 	.word	0x00002280


	//   ....[3]....
        /*0050*/ 	.word	0x00004320


	//   ....[4]....
        /*0054*/ 	.word	0x00004340


	//   ....[5]....
        /*0058*/ 	.word	0x00004370


	//   ....[6]....
        /*005c*/ 	.word	0x00004cb0


	//   ....[7]....
        /*0060*/ 	.word	0x00004d20


	//   ....[8]....
        /*0064*/ 	.word	0x00004e00


	//   ....[9]....
        /*0068*/ 	.word	0x00004e80


	//   ....[10]....
        /*006c*/ 	.word	0x00004f90


	//   ....[11]....
        /*0070*/ 	.word	0x00005020


	//   ....[12]....
        /*0074*/ 	.word	0x00005200


	//   ....[13]....
        /*0078*/ 	.word	0x00005360


	//----- nvinfo : EIATTR_COOP_GROUP_MASK_REGIDS
	.align		4
.L_39:
        /*007c*/ 	.byte	0x04, 0x29
        /*007e*/ 	.short	(.L_41 - .L_40)


	//   ....[0]....
.L_40:
        /*0080*/ 	.word	0xffffffff


	//   ....[1]....
        /*0084*/ 	.word	0xffffffff


	//   ....[2]....
        /*0088*/ 	.word	0xffffffff


	//   ....[3]....
        /*008c*/ 	.word	0xffffffff


	//   ....[4]....
        /*0090*/ 	.word	0xffffffff


	//   ....[5]....
        /*0094*/ 	.word	0xffffffff


	//   ....[6]....
        /*0098*/ 	.word	0xffffffff


	//   ....[7]....
        /*009c*/ 	.word	0xffffffff


	//   ....[8]....
        /*00a0*/ 	.word	0xffffffff


	//   ....[9]....
        /*00a4*/ 	.word	0xffffffff


	//   ....[10]....
        /*00a8*/ 	.word	0xffffffff


	//   ....[11]....
        /*00ac*/ 	.word	0xffffffff


	//   ....[12]....
        /*00b0*/ 	.word	0xffffffff


	//   ....[13]....
        /*00b4*/ 	.word	0xffffffff


	//----- nvinfo : EIATTR_COOP_GROUP_INSTR_OFFSETS
	.align		4
.L_41:
        /*00b8*/ 	.byte	0x04, 0x28
        /*00ba*/ 	.short	(.L_43 - .L_42)


	//   ....[0]....
.L_42:
        /*00bc*/ 	.word	0x000000c0


	//   ....[1]....
        /*00c0*/ 	.word	0x00000500


	//   ....[2]....
        /*00c4*/ 	.word	0x00000680


	//   ....[3]....
        /*00c8*/ 	.word	0x00000810


	//   ....[4]....
        /*00cc*/ 	.word	0x00000900


	//   ....[5]....
        /*00d0*/ 	.word	0x00000a60


	//   ....[6]....
        /*00d4*/ 	.word	0x00000bf0


	//   ....[7]....
        /*00d8*/ 	.word	0x00000e30


	//   ....[8]....
        /*00dc*/ 	.word	0x00002160


	//   ....[9]....
        /*00e0*/ 	.word	0x00002f40


	//   ....[10]....
        /*00e4*/ 	.word	0x00003410


	//   ....[11]....
        /*00e8*/ 	.word	0x00003440


	//   ....[12]....
        /*00ec*/ 	.word	0x00004220


	//   ....[13]....
        /*00f0*/ 	.word	0x00004430


	//----- nvinfo : EIATTR_VRC_CTA_INIT_COUNT
	.align		4
.L_43:
        /*00f4*/ 	.byte	0x02, 0x4a
        /*00f6*/ 	.byte	0x80
	.zero		1


	//----- nvinfo : EIATTR_SYSCALL_OFFSETS
	.align		4
        /*00f8*/ 	.byte	0x04, 0x46
        /*00fa*/ 	.short	(.L_45 - .L_44)


	//   ....[0]....
.L_44:
        /*00fc*/ 	.word	0x00005de0


	//   ....[1]....
        /*0100*/ 	.word	0x00005ed0


	//   ....[2]....
        /*0104*/ 	.word	0x00006640


	//   ....[3]....
        /*0108*/ 	.word	0x00006fc0


	//   ....[4]....
        /*010c*/ 	.word	0x00007910


	//   ....[5]....
        /*0110*/ 	.word	0x00008260


	//----- nvinfo : EIATTR_MBARRIER_INSTR_OFFSETS
	.align		4
.L_45:
        /*0114*/ 	.byte	0x04, 0x39
        /*0116*/ 	.short	(.L_47 - .L_46)


	//   ....[0]....
.L_46:
        /*0118*/ 	.word	0x000005f0
        /*011c*/ 	.word	0x000000ff
        /*0120*/ 	.word	0x00000000
        /*0124*/ 	.short	0x0100
        /*0126*/ 	.byte	0x08
	.zero		1


	//   ....[1]....
        /*0128*/ 	.word	0x00000600
        /*012c*/ 	.word	0x000000ff
        /*0130*/ 	.word	0x00000020
        /*0134*/ 	.short	0x0100
        /*0136*/ 	.byte	0x08
	.zero		1


	//   ....[2]....
        /*0138*/ 	.word	0x00000610
        /*013c*/ 	.word	0x000000ff
        /*0140*/ 	.word	0x00000008
        /*0144*/ 	.short	0x0100
        /*0146*/ 	.byte	0x08
	.zero		1


	//   ....[3]....
        /*0148*/ 	.word	0x00000620
        /*014c*/ 	.word	0x000000ff
        /*0150*/ 	.word	0x00000028
        /*0154*/ 	.short	0x0100
        /*0156*/ 	.byte	0x08
	.zero		1


	//   ....[4]....
        /*0158*/ 	.word	0x00000630
        /*015c*/ 	.word	0x000000ff
        /*0160*/ 	.word	0x00000010
        /*0164*/ 	.short	0x0100
        /*0166*/ 	.byte	0x08
	.zero		1


	//   ....[5]....
        /*0168*/ 	.word	0x00000640
        /*016c*/ 	.word	0x000000ff
        /*0170*/ 	.word	0x00000030
        /*0174*/ 	.short	0x0100
        /*0176*/ 	.byte	0x08
	.zero		1


	//   ....[6]....
        /*0178*/ 	.word	0x00000650
        /*017c*/ 	.word	0x000000ff
        /*0180*/ 	.word	0x00000018
        /*0184*/ 	.short	0x0100
        /*0186*/ 	.byte	0x08
	.zero		1


	//   ....[7]....
        /*0188*/ 	.word	0x00000660
        /*018c*/ 	.word	0x000000ff
        /*0190*/ 	.word	0x00000038
        /*0194*/ 	.short	0x0100
        /*0196*/ 	.byte	0x08
	.zero		1


	//   ....[8]....
        /*0198*/ 	.word	0x00000780
        /*019c*/ 	.word	0x000000ff
        /*01a0*/ 	.word	0x00000040
        /*01a4*/ 	.short	0x0100
        /*01a6*/ 	.byte	0x09
	.zero		1


	//   ....[9]....
        /*01a8*/ 	.word	0x00000790
        /*01ac*/ 	.word	0x000000ff
        /*01b0*/ 	.word	0x00000060
        /*01b4*/ 	.short	0x0100
        /*01b6*/ 	.byte	0x09
	.zero		1


	//   ....[10]....
        /*01b8*/ 	.word	0x000007a0
        /*01bc*/ 	.word	0x000000ff
        /*01c0*/ 	.word	0x00000048
        /*01c4*/ 	.short	0x0100
        /*01c6*/ 	.byte	0x09
	.zero		1


	//   ....[11]....
        /*01c8*/ 	.word	0x000007b0
        /*01cc*/ 	.word	0x000000ff
        /*01d0*/ 	.word	0x00000068
        /*01d4*/ 	.short	0x0100
        /*01d6*/ 	.byte	0x09
	.zero		1


	//   ....[12]....
        /*01d8*/ 	.word	0x000007c0
        /*01dc*/ 	.word	0x000000ff
        /*01e0*/ 	.word	0x00000050
        /*01e4*/ 	.short	0x0100
        /*01e6*/ 	.byte	0x09
	.zero		1


	//   ....[13]....
        /*01e8*/ 	.word	0x000007d0
        /*01ec*/ 	.word	0x000000ff
        /*01f0*/ 	.word	0x00000070
        /*01f4*/ 	.short	0x0100
        /*01f6*/ 	.byte	0x09
	.zero		1


	//   ....[14]....
        /*01f8*/ 	.word	0x000007e0
        /*01fc*/ 	.word	0x000000ff
        /*0200*/ 	.word	0x00000058
        /*0204*/ 	.short	0x0100
        /*0206*/ 	.byte	0x09
	.zero		1


	//   ....[15]....
        /*0208*/ 	.word	0x000007f0
        /*020c*/ 	.word	0x000000ff
        /*0210*/ 	.word	0x00000078
        /*0214*/ 	.short	0x0100
        /*0216*/ 	.byte	0x09
	.zero		1


	//   ....[16]....
        /*0218*/ 	.word	0x000008d0
        /*021c*/ 	.word	0x000000ff
        /*0220*/ 	.word	0x00000080
        /*0224*/ 	.short	0x0100
        /*0226*/ 	.byte	0x08
	.zero		1


	//   ....[17]....
        /*0228*/ 	.word	0x000008e0
        /*022c*/ 	.word	0x000000ff
        /*0230*/ 	.word	0x00000088
        /*0234*/ 	.short	0x0100
        /*0236*/ 	.byte	0x08
	.zero		1


	//   ....[18]....
        /*0238*/ 	.word	0x00000a10
        /*023c*/ 	.word	0x000000ff
        /*0240*/ 	.word	0x00000090
        /*0244*/ 	.short	0x0100
        /*0246*/ 	.byte	0x08
	.zero		1


	//   ....[19]....
        /*0248*/ 	.word	0x00000a20
        /*024c*/ 	.word	0x000000ff
        /*0250*/ 	.word	0x000000a0
        /*0254*/ 	.short	0x0100
        /*0256*/ 	.byte	0x08
	.zero		1


	//   ....[20]....
        /*0258*/ 	.word	0x00000a30
        /*025c*/ 	.word	0x000000ff
        /*0260*/ 	.word	0x00000098
        /*0264*/ 	.short	0x0100
        /*0266*/ 	.byte	0x08
	.zero		1


	//   ....[21]....
        /*0268*/ 	.word	0x00000a40
        /*026c*/ 	.word	0x000000ff
        /*0270*/ 	.word	0x000000a8
        /*0274*/ 	.short	0x0100
        /*0276*/ 	.byte	0x08
	.zero		1


	//   ....[22]....
        /*0278*/ 	.word	0x00000b60
        /*027c*/ 	.word	0x000000ff
        /*0280*/ 	.word	0x000000b0
        /*0284*/ 	.short	0x0100
        /*0286*/ 	.byte	0x09
	.zero		1


	//   ....[23]....
        /*0288*/ 	.word	0x00000b70
        /*028c*/ 	.word	0x000000ff
        /*0290*/ 	.word	0x000000d0
        /*0294*/ 	.short	0x0100
        /*0296*/ 	.byte	0x09
	.zero		1


	//   ....[24]....
        /*0298*/ 	.word	0x00000b80
        /*029c*/ 	.word	0x000000ff
        /*02a0*/ 	.word	0x000000b8
        /*02a4*/ 	.short	0x0100
        /*02a6*/ 	.byte	0x09
	.zero		1


	//   ....[25]....
        /*02a8*/ 	.word	0x00000b90
        /*02ac*/ 	.word	0x000000ff
        /*02b0*/ 	.word	0x000000d8
        /*02b4*/ 	.short	0x0100
        /*02b6*/ 	.byte	0x09
	.zero		1


	//   ....[26]....
        /*02b8*/ 	.word	0x00000ba0
        /*02bc*/ 	.word	0x000000ff
        /*02c0*/ 	.word	0x000000c0
        /*02c4*/ 	.short	0x0100
        /*02c6*/ 	.byte	0x09
	.zero		1


	//   ....[27]....
        /*02c8*/ 	.word	0x00000bb0
        /*02cc*/ 	.word	0x000000ff
        /*02d0*/ 	.word	0x000000e0
        /*02d4*/ 	.short	0x0100
        /*02d6*/ 	.byte	0x09
	.zero		1


	//   ....[28]....
        /*02d8*/ 	.word	0x00000bc0
        /*02dc*/ 	.word	0x000000ff
        /*02e0*/ 	.word	0x000000c8
        /*02e4*/ 	.short	0x0100
        /*02e6*/ 	.byte	0x09
	.zero		1


	//   ....[29]....
        /*02e8*/ 	.word	0x00000bd0
        /*02ec*/ 	.word	0x000000ff
        /*02f0*/ 	.word	0x000000e8
        /*02f4*/ 	.short	0x0100
        /*02f6*/ 	.byte	0x09
	.zero		1


	//   ....[30]....
        /*02f8*/ 	.word	0x00000cc0
        /*02fc*/ 	.word	0x000000ff
        /*0300*/ 	.word	0x000000f0
        /*0304*/ 	.short	0x0100
        /*0306*/ 	.byte	0x08
	.zero		1


	//   ....[31]....
        /*0308*/ 	.word	0x00000cd0
        /*030c*/ 	.word	0x000000ff
        /*0310*/ 	.word	0x00000100
        /*0314*/ 	.short	0x0100
        /*0316*/ 	.byte	0x08
	.zero		1


	//   ....[32]....
        /*0318*/ 	.word	0x00000ce0
        /*031c*/ 	.word	0x000000ff
        /*0320*/ 	.word	0x000000f8
        /*0324*/ 	.short	0x0100
        /*0326*/ 	.byte	0x08
	.zero		1


	//   ....[33]....
        /*0328*/ 	.word	0x00000cf0
        /*032c*/ 	.word	0x000000ff
        /*0330*/ 	.word	0x00000108
        /*0334*/ 	.short	0x0100
        /*0336*/ 	.byte	0x08
	.zero		1


	//   ....[34]....
        /*0338*/ 	.word	0x00000de0
        /*033c*/ 	.word	0x000000ff
        /*0340*/ 	.word	0x00000110
        /*0344*/ 	.short	0x0100
        /*0346*/ 	.byte	0x06
	.zero		1


	//   ....[35]....
        /*0348*/ 	.word	0x00001800
        /*034c*/ 	.word	0x00000003
        /*0350*/ 	.word	0x00000100
        /*0354*/ 	.short	0x010a
        /*0356*/ 	.byte	0xff
	.zero		1


	//   ....[36]....
        /*0358*/ 	.word	0x00001830
        /*035c*/ 	.word	0x00000003
        /*0360*/ 	.word	0x000000f0
        /*0364*/ 	.short	0x0101
        /*0366*/ 	.byte	0xff
	.zero		1


	//   ....[37]....
        /*0368*/ 	.word	0x00001930
        /*036c*/ 	.word	0x000000ff
        /*0370*/ 	.word	0x00000020
        /*0374*/ 	.short	0x010a
        /*0376*/ 	.byte	0x08
	.zero		1


	//   ....[38]....
        /*0378*/ 	.word	0x00001a00
        /*037c*/ 	.word	0x000000ff
        /*0380*/ 	.word	0x00000020
        /*0384*/ 	.short	0x010a
        /*0386*/ 	.byte	0x21
	.zero		1


	//   ....[39]....
        /*0388*/ 	.word	0x00001bb0
        /*038c*/ 	.word	0x000000ff
        /*0390*/ 	.word	0x00000020
        /*0394*/ 	.short	0x010a
        /*0396*/ 	.byte	0x08
	.zero		1


	//   ....[40]....
        /*0398*/ 	.word	0x00001d70
        /*039c*/ 	.word	0x000000ff
        /*03a0*/ 	.word	0x00000088
        /*03a4*/ 	.short	0x0101
        /*03a6*/ 	.byte	0x04
	.zero		1


	//   ....[41]....
        /*03a8*/ 	.word	0x00001d90
        /*03ac*/ 	.word	0x000000ff
        /*03b0*/ 	.word	0x00000020
        /*03b4*/ 	.short	0x010a
        /*03b6*/ 	.byte	0x08
	.zero		1


	//   ....[42]....
        /*03b8*/ 	.word	0x00001e10
        /*03bc*/ 	.word	0x000000ff
        /*03c0*/ 	.word	0x00000020
        /*03c4*/ 	.short	0x010a
        /*03c6*/ 	.byte	0x21
	.zero		1


	//   ....[43]....
        /*03c8*/ 	.word	0x00001fa0
        /*03cc*/ 	.word	0x000000ff
        /*03d0*/ 	.word	0x00000020
        /*03d4*/ 	.short	0x010a
        /*03d6*/ 	.byte	0x08
	.zero		1


	//   ....[44]....
        /*03d8*/ 	.word	0x00002190
        /*03dc*/ 	.word	0x00000002
        /*03e0*/ 	.word	0x00000090
        /*03e4*/ 	.short	0x010a
        /*03e6*/ 	.byte	0xff
	.zero		1


	//   ....[45]....
        /*03e8*/ 	.word	0x00002250
        /*03ec*/ 	.word	0x00000002
        /*03f0*/ 	.word	0x00000000
        /*03f4*/ 	.short	0x0101
        /*03f6*/ 	.byte	0xff
	.zero		1


	//   ....[46]....
        /*03f8*/ 	.word	0x000027b0
        /*03fc*/ 	.word	0x000000ff
        /*0400*/ 	.word	0x00000000
        /*0404*/ 	.short	0x010a
        /*0406*/ 	.byte	0x05
	.zero		1


	//   ....[47]....
        /*0408*/ 	.word	0x00002840
        /*040c*/ 	.word	0x000000ff
        /*0410*/ 	.word	0x00000000
        /*0414*/ 	.short	0x010a
        /*0416*/ 	.byte	0x05
	.zero		1


	//   ....[48]....
        /*0418*/ 	.word	0x000028d0
        /*041c*/ 	.word	0x000000ff
        /*0420*/ 	.word	0x00000000
        /*0424*/ 	.short	0x010a
        /*0426*/ 	.byte	0x05
	.zero		1


	//   ....[49]....
        /*0428*/ 	.word	0x00002970
        /*042c*/ 	.word	0x00000000
        /*0430*/ 	.word	0x00000000
        /*0434*/ 	.short	0x010a
        /*0436*/ 	.byte	0xff
	.zero		1


	//   ....[50]....
        /*0438*/ 	.word	0x00002aa0
        /*043c*/ 	.word	0x00000000
        /*0440*/ 	.word	0x000000f0
        /*0444*/ 	.short	0x010a
        /*0446*/ 	.byte	0xff
	.zero		1


	//   ....[51]....
        /*0448*/ 	.word	0x00002b10
        /*044c*/ 	.word	0x00000004
        /*0450*/ 	.word	0x00000000
        /*0454*/ 	.short	0x0101
        /*0456*/ 	.byte	0xff
	.zero		1


	//   ....[52]....
        /*0458*/ 	.word	0x00002b30
        /*045c*/ 	.word	0x000000ff
        /*0460*/ 	.word	0x000000a0
        /*0464*/ 	.short	0x010a
        /*0466*/ 	.byte	0x05
	.zero		1


	//   ....[53]....
        /*0468*/ 	.word	0x00002c50
        /*046c*/ 	.word	0x00000000
        /*0470*/ 	.word	0x00000090
        /*0474*/ 	.short	0x010a
        /*0476*/ 	.byte	0xff
	.zero		1


	//   ....[54]....
        /*0478*/ 	.word	0x00002d50
        /*047c*/ 	.word	0x00000000
        /*0480*/ 	.word	0x00000000
        /*0484*/ 	.short	0x0101
        /*0486*/ 	.byte	0xff
	.zero		1


	//   ....[55]....
        /*0488*/ 	.word	0x00002de0
        /*048c*/ 	.word	0x000000ff
        /*0490*/ 	.word	0x000000a0
        /*0494*/ 	.short	0x0106
        /*0496*/ 	.byte	0x05
	.zero		1


	//   ....[56]....
        /*0498*/ 	.word	0x00002e00
        /*049c*/ 	.word	0x000000ff
        /*04a0*/ 	.word	0x000000a0
        /*04a4*/ 	.short	0x010a
        /*04a6*/ 	.byte	0x05
	.zero		1


	//   ....[57]....
        /*04a8*/ 	.word	0x00002e90
        /*04ac*/ 	.word	0x000000ff
        /*04b0*/ 	.word	0x000000a0
        /*04b4*/ 	.short	0x0106
        /*04b6*/ 	.byte	0x04
	.zero		1


	//   ....[58]....
        /*04b8*/ 	.word	0x00002ed0
        /*04bc*/ 	.word	0x00000000
        /*04c0*/ 	.word	0x000000a0
        /*04c4*/ 	.short	0x010a
        /*04c6*/ 	.byte	0xff
	.zero		1


	//   ....[59]....
        /*04c8*/ 	.word	0x00003110
        /*04cc*/ 	.word	0x000000ff
        /*04d0*/ 	.word	0x00000008
        /*04d4*/ 	.short	0x010a
        /*04d6*/ 	.byte	0x06
	.zero		1


	//   ....[60]....
        /*04d8*/ 	.word	0x00003130
        /*04dc*/ 	.word	0x000000ff
        /*04e0*/ 	.word	0x00000008
        /*04e4*/ 	.short	0x010a
        /*04e6*/ 	.byte	0x06
	.zero		1


	//   ....[61]....
        /*04e8*/ 	.word	0x000032c0
        /*04ec*/ 	.word	0x000000ff
        /*04f0*/ 	.word	0x00000008
        /*04f4*/ 	.short	0x010a
        /*04f6*/ 	.byte	0x06
	.zero		1


	//   ....[62]....
        /*04f8*/ 	.word	0x000032e0
        /*04fc*/ 	.word	0x000000ff
        /*0500*/ 	.word	0x00000008
        /*0504*/ 	.short	0x010a
        /*0506*/ 	.byte	0x06
	.zero		1


	//   ....[63]....
        /*0508*/ 	.word	0x000033a0
        /*050c*/ 	.word	0x000000ff
        /*0510*/ 	.word	0x00000000
        /*0514*/ 	.short	0x0101
        /*0516*/ 	.byte	0x07
	.zero		1


	//   ....[64]....
        /*0518*/ 	.word	0x00003760
        /*051c*/ 	.word	0x00000000
        /*0520*/ 	.word	0x00000090
        /*0524*/ 	.short	0x010a
        /*0526*/ 	.byte	0xff
	.zero		1


	//   ....[65]....
        /*0528*/ 	.word	0x00003820
        /*052c*/ 	.word	0x00000000
        /*0530*/ 	.word	0x00000000
        /*0534*/ 	.short	0x0101
        /*0536*/ 	.byte	0xff
	.zero		1


	//   ....[66]....
        /*0538*/ 	.word	0x000038d0
        /*053c*/ 	.word	0x000000ff
        /*0540*/ 	.word	0x00000000
        /*0544*/ 	.short	0x010a
        /*0546*/ 	.byte	0x09
	.zero		1


	//   ....[67]....
        /*0548*/ 	.word	0x000038f0
        /*054c*/ 	.word	0x000000ff
        /*0550*/ 	.word	0x000000d0
        /*0554*/ 	.short	0x010a
        /*0556*/ 	.byte	0x08
	.zero		1


	//   ....[68]....
        /*0558*/ 	.word	0x000039a0
        /*055c*/ 	.word	0x000000ff
        /*0560*/ 	.word	0x00000000
        /*0564*/ 	.short	0x010a
        /*0566*/ 	.byte	0x0e
	.zero		1


	//   ....[69]....
        /*0568*/ 	.word	0x00003ad0
        /*056c*/ 	.word	0x000000ff
        /*0570*/ 	.word	0x00000000
        /*0574*/ 	.short	0x010a
        /*0576*/ 	.byte	0x26
	.zero		1


	//   ....[70]....
        /*0578*/ 	.word	0x00003f10
        /*057c*/ 	.word	0x000000ff
        /*0580*/ 	.word	0x00000000
        /*0584*/ 	.short	0x010a
        /*0586*/ 	.byte	0x08
	.zero		1


	//   ....[71]....
        /*0588*/ 	.word	0x00003fa0
        /*058c*/ 	.word	0x000000ff
        /*0590*/ 	.word	0x00000000
        /*0594*/ 	.short	0x010a
        /*0596*/ 	.byte	0x08
	.zero		1


	//   ....[72]....
        /*0598*/ 	.word	0x00004030
        /*059c*/ 	.word	0x000000ff
        /*05a0*/ 	.word	0x00000000
        /*05a4*/ 	.short	0x010a
        /*05a6*/ 	.byte	0x08
	.zero		1


	//   ....[73]....
        /*05a8*/ 	.word	0x000040d0
        /*05ac*/ 	.word	0x00000000
        /*05b0*/ 	.word	0x00000000
        /*05b4*/ 	.short	0x010a
        /*05b6*/ 	.byte	0xff
	.zero		1


	//   ....[74]....
        /*05b8*/ 	.word	0x00004110
        /*05bc*/ 	.word	0x00000000
        /*05c0*/ 	.word	0x00000000
        /*05c4*/ 	.short	0x010a
        /*05c6*/ 	.byte	0xff
	.zero		1


	//   ....[75]....
        /*05c8*/ 	.word	0x00004180
        /*05cc*/ 	.word	0x000000ff
        /*05d0*/ 	.word	0x00000000
        /*05d4*/ 	.short	0x0101
        /*05d6*/ 	.byte	0x05
	.zero		1


	//   ....[76]....
        /*05d8*/ 	.word	0x000041c0
        /*05dc*/ 	.word	0x000000ff
        /*05e0*/ 	.word	0x00000110
        /*05e4*/ 	.short	0x010a
        /*05e6*/ 	.byte	0x07
	.zero		1


	//   ....[77]....
        /*05e8*/ 	.word	0x00004210
        /*05ec*/ 	.word	0x000000ff
        /*05f0*/ 	.word	0x00000000
        /*05f4*/ 	.short	0x0101
        /*05f6*/ 	.byte	0x05
	.zero		1


	//   ....[78]....
        /*05f8*/ 	.word	0x00004660
        /*05fc*/ 	.word	0x00000000
        /*0600*/ 	.word	0x00000090
        /*0604*/ 	.short	0x010a
        /*0606*/ 	.byte	0xff
	.zero		1


	//   ....[79]....
        /*0608*/ 	.word	0x00004720
        /*060c*/ 	.word	0x00000000
        /*0610*/ 	.word	0x00000000
        /*0614*/ 	.short	0x0101
        /*0616*/ 	.byte	0xff
	.zero		1


	//   ....[80]....
        /*0618*/ 	.word	0x00004a40
        /*061c*/ 	.word	0x000000ff
        /*0620*/ 	.word	0x00000088
        /*0624*/ 	.short	0x010a
        /*0626*/ 	.byte	0x06
	.zero		1


	//   ....[81]....
        /*0628*/ 	.word	0x00004c30
        /*062c*/ 	.word	0x000000ff
        /*0630*/ 	.word	0x00000060
        /*0634*/ 	.short	0x010a
        /*0636*/ 	.byte	0x06
	.zero		1


	//   ....[82]....
        /*0638*/ 	.word	0x00004da0
        /*063c*/ 	.word	0x000000ff
        /*0640*/ 	.word	0x00000040
        /*0644*/ 	.short	0x010b
        /*0646*/ 	.byte	0x06
	.zero		1


	//   ....[83]....
        /*0648*/ 	.word	0x00004db0
        /*064c*/ 	.word	0x000000ff
        /*0650*/ 	.word	0x00000000
        /*0654*/ 	.short	0x0101
        /*0656*/ 	.byte	0x08
	.zero		1


	//   ....[84]....
        /*0658*/ 	.word	0x00004dd0
        /*065c*/ 	.word	0x000000ff
        /*0660*/ 	.word	0x00000068
        /*0664*/ 	.short	0x010a
        /*0666*/ 	.byte	0x06
	.zero		1


	//   ....[85]....
        /*0668*/ 	.word	0x00004f30
        /*066c*/ 	.word	0x000000ff
        /*0670*/ 	.word	0x00000048
        /*0674*/ 	.short	0x010b
        /*0676*/ 	.byte	0x06
	.zero		1


	//   ....[86]....
        /*0678*/ 	.word	0x00004f40
        /*067c*/ 	.word	0x000000ff
        /*0680*/ 	.word	0x00000000
        /*0684*/ 	.short	0x0101
        /*0686*/ 	.byte	0x08
	.zero		1


	//   ....[87]....
        /*0688*/ 	.word	0x00004f50
        /*068c*/ 	.word	0x000000ff
        /*0690*/ 	.word	0x00000070
        /*0694*/ 	.short	0x010a
        /*0696*/ 	.byte	0x06
	.zero		1


	//   ....[88]....
        /*0698*/ 	.word	0x000050f0
        /*069c*/ 	.word	0x000000ff
        /*06a0*/ 	.word	0x00000050
        /*06a4*/ 	.short	0x010b
        /*06a6*/ 	.byte	0x06
	.zero		1


	//   ....[89]....
        /*06a8*/ 	.word	0x00005160
        /*06ac*/ 	.word	0x000000ff
        /*06b0*/ 	.word	0x00000000
        /*06b4*/ 	.short	0x0101
        /*06b6*/ 	.byte	0x08
	.zero		1


	//   ....[90]....
        /*06b8*/ 	.word	0x00005190
        /*06bc*/ 	.word	0x000000ff
        /*06c0*/ 	.word	0x00000078
        /*06c4*/ 	.short	0x010a
        /*06c6*/ 	.byte	0x06
	.zero		1


	//   ....[91]....
        /*06c8*/ 	.word	0x000053a0
        /*06cc*/ 	.word	0x000000ff
        /*06d0*/ 	.word	0x00000058
        /*06d4*/ 	.short	0x010b
        /*06d6*/ 	.byte	0x06
	.zero		1


	//   ....[92]....
        /*06d8*/ 	.word	0x000053c0
        /*06dc*/ 	.word	0x000000ff
        /*06e0*/ 	.word	0x00000000
        /*06e4*/ 	.short	0x0101
        /*06e6*/ 	.byte	0x0d
	.zero		1


	//   ....[93]....
        /*06e8*/ 	.word	0x000053f0
        /*06ec*/ 	.word	0x000000ff
        /*06f0*/ 	.word	0x00000060
        /*06f4*/ 	.short	0x010a
        /*06f6*/ 	.byte	0x06
	.zero		1


	//   ....[94]....
        /*06f8*/ 	.word	0x00005410
        /*06fc*/ 	.word	0x000000ff
        /*0700*/ 	.word	0x00000068
        /*0704*/ 	.short	0x010a
        /*0706*/ 	.byte	0x06
	.zero		1


	//   ....[95]....
        /*0708*/ 	.word	0x00005430
        /*070c*/ 	.word	0x000000ff
        /*0710*/ 	.word	0x00000070
        /*0714*/ 	.short	0x010a
        /*0716*/ 	.byte	0x06
	.zero		1


	//   ....[96]....
        /*0718*/ 	.word	0x00005470
        /*071c*/ 	.word	0x00000000
        /*0720*/ 	.word	0x00000078
        /*0724*/ 	.short	0x010a
        /*0726*/ 	.byte	0xff
	.zero		1


	//   ....[97]....
        /*0728*/ 	.word	0x000057a0
        /*072c*/ 	.word	0x00000000
        /*0730*/ 	.word	0x00000090
        /*0734*/ 	.short	0x010a
        /*0736*/ 	.byte	0xff
	.zero		1


	//   ....[98]....
        /*0738*/ 	.word	0x000058b0
        /*073c*/ 	.word	0x00000000
        /*0740*/ 	.word	0x00000000
        /*0744*/ 	.short	0x0101
        /*0746*/ 	.byte	0xff
	.zero		1


	//   ....[99]....
        /*0748*/ 	.word	0x00006300
        /*074c*/ 	.word	0x000000ff
        /*0750*/ 	.word	0x00000040
        /*0754*/ 	.short	0x010a
        /*0756*/ 	.byte	0x30
	.zero		1


	//   ....[100]....
        /*0758*/ 	.word	0x00006340
        /*075c*/ 	.word	0x00000058
        /*0760*/ 	.word	0x000000b0
        /*0764*/ 	.short	0x010a
        /*0766*/ 	.byte	0xff
	.zero		1


	//   ....[101]....
        /*0768*/ 	.word	0x00006430
        /*076c*/ 	.word	0x000000ff
        /*0770*/ 	.word	0x00000040
        /*0774*/ 	.short	0x010a
        /*0776*/ 	.byte	0x30
	.zero		1


	//   ....[102]....
        /*0778*/ 	.word	0x00006520
        /*077c*/ 	.word	0x00000058
        /*0780*/ 	.word	0x000000b0
        /*0784*/ 	.short	0x010a
        /*0786*/ 	.byte	0xff
	.zero		1


	//   ....[103]....
        /*0788*/ 	.word	0x00006cf0
        /*078c*/ 	.word	0x00000000
        /*0790*/ 	.word	0x00000000
        /*0794*/ 	.short	0x0101
        /*0796*/ 	.byte	0xff
	.zero		1


	//   ....[104]....
        /*0798*/ 	.word	0x00006d00
        /*079c*/ 	.word	0x00000003
        /*07a0*/ 	.word	0x00000040
        /*07a4*/ 	.short	0x010a
        /*07a6*/ 	.byte	0xff
	.zero		1


	//   ....[105]....
        /*07a8*/ 	.word	0x00006de0
        /*07ac*/ 	.word	0x00000003
        /*07b0*/ 	.word	0x00000040
        /*07b4*/ 	.short	0x010a
        /*07b6*/ 	.byte	0xff
	.zero		1


	//   ....[106]....
        /*07b8*/ 	.word	0x00007640
        /*07bc*/ 	.word	0x0000005b
        /*07c0*/ 	.word	0x00000000
        /*07c4*/ 	.short	0x0101
        /*07c6*/ 	.byte	0xff
	.zero		1


	//   ....[107]....
        /*07c8*/ 	.word	0x00007660
        /*07cc*/ 	.word	0x0000005c
        /*07d0*/ 	.word	0x00000040
        /*07d4*/ 	.short	0x010a
        /*07d6*/ 	.byte	0xff
	.zero		1


	//   ....[108]....
        /*07d8*/ 	.word	0x00007730
        /*07dc*/ 	.word	0x0000005c
        /*07e0*/ 	.word	0x00000040
        /*07e4*/ 	.short	0x010a
        /*07e6*/ 	.byte	0xff
	.zero		1


	//   ....[109]....
        /*07e8*/ 	.word	0x00007f90
        /*07ec*/ 	.word	0x0000005b
        /*07f0*/ 	.word	0x00000000
        /*07f4*/ 	.short	0x0101
        /*07f6*/ 	.byte	0xff
	.zero		1


	//   ....[110]....
        /*07f8*/ 	.word	0x00007fb0
        /*07fc*/ 	.word	0x0000005c
        /*0800*/ 	.word	0x00000040
        /*0804*/ 	.short	0x010a
        /*0806*/ 	.byte	0xff
	.zero		1


	//   ....[111]....
        /*0808*/ 	.word	0x00008080
        /*080c*/ 	.word	0x0000005c
        /*0810*/ 	.word	0x00000040
        /*0814*/ 	.short	0x010a
        /*0816*/ 	.byte	0xff
	.zero		1


	//   ....[112]....
        /*0818*/ 	.word	0x00008390
        /*081c*/ 	.word	0x00000058
        /*0820*/ 	.word	0x00000000
        /*0824*/ 	.short	0x0101
        /*0826*/ 	.byte	0xff
	.zero		1


	//   ....[113]....
        /*0828*/ 	.word	0x00008930
        /*082c*/ 	.word	0x00000002
        /*0830*/ 	.word	0x00000000
        /*0834*/ 	.short	0x0101
        /*0836*/ 	.byte	0xff
	.zero		1


	//   ....[114]....
        /*0838*/ 	.word	0x00008ba0
        /*083c*/ 	.word	0x000000ff
        /*0840*/ 	.word	0x00000000
        /*0844*/ 	.short	0x0101
        /*0846*/ 	.byte	0x04
	.zero		1


	//   ....[115]....
        /*0848*/ 	.word	0x00008bc0
        /*084c*/ 	.word	0x00000003
        /*0850*/ 	.word	0x00000100
        /*0854*/ 	.short	0x010a
        /*0856*/ 	.byte	0xff
	.zero		1


	//   ....[116]....
        /*0858*/ 	.word	0x00008c20
        /*085c*/ 	.word	0x00000002
        /*0860*/ 	.word	0x00000020
        /*0864*/ 	.short	0x010a
        /*0866*/ 	.byte	0xff
	.zero		1


	//   ....[117]....
        /*0868*/ 	.word	0x00008c80
        /*086c*/ 	.word	0x00000002
        /*0870*/ 	.word	0x00000020
        /*0874*/ 	.short	0x010a
        /*0876*/ 	.byte	0xff
	.zero		1


	//   ....[118]....
        /*0878*/ 	.word	0x00008cd0
        /*087c*/ 	.word	0x00000002
        /*0880*/ 	.word	0x00000090
        /*0884*/ 	.short	0x010a
        /*0886*/ 	.byte	0xff
	.zero		1


	//   ....[119]....
        /*0888*/ 	.word	0x00008d30
        /*088c*/ 	.word	0x00000000
        /*0890*/ 	.word	0x00000000
        /*0894*/ 	.short	0x010a
        /*0896*/ 	.byte	0xff
	.zero		1


	//   ....[120]....
        /*0898*/ 	.word	0x00008d90
        /*089c*/ 	.word	0x00000000
        /*08a0*/ 	.word	0x00000000
        /*08a4*/ 	.short	0x010a
        /*08a6*/ 	.byte	0xff
	.zero		1


	//   ....[121]....
        /*08a8*/ 	.word	0x00008df0
        /*08ac*/ 	.word	0x00000000
        /*08b0*/ 	.word	0x00000000
        /*08b4*/ 	.short	0x010a
        /*08b6*/ 	.byte	0xff
	.zero		1


	//   ....[122]....
        /*08b8*/ 	.word	0x00008e40
        /*08bc*/ 	.word	0x00000000
        /*08c0*/ 	.word	0x000000f0
        /*08c4*/ 	.short	0x010a
        /*08c6*/ 	.byte	0xff
	.zero		1


	//   ....[123]....
        /*08c8*/ 	.word	0x00008ea0
        /*08cc*/ 	.word	0x00000000
        /*08d0*/ 	.word	0x000000a0
        /*08d4*/ 	.short	0x010a
        /*08d6*/ 	.byte	0xff
	.zero		1


	//   ....[124]....
        /*08d8*/ 	.word	0x00008ef0
        /*08dc*/ 	.word	0x00000000
        /*08e0*/ 	.word	0x00000090
        /*08e4*/ 	.short	0x010a
        /*08e6*/ 	.byte	0xff
	.zero		1


	//   ....[125]....
        /*08e8*/ 	.word	0x00008f50
        /*08ec*/ 	.word	0x00000000
        /*08f0*/ 	.word	0x000000a0
        /*08f4*/ 	.short	0x010a
        /*08f6*/ 	.byte	0xff
	.zero		1


	//   ....[126]....
        /*08f8*/ 	.word	0x00008fb0
        /*08fc*/ 	.word	0x00000004
        /*0900*/ 	.word	0x00000008
        /*0904*/ 	.short	0x010a
        /*0906*/ 	.byte	0xff
	.zero		1


	//   ....[127]....
        /*0908*/ 	.word	0x00009090
        /*090c*/ 	.word	0x00000002
        /*0910*/ 	.word	0x00000008
        /*0914*/ 	.short	0x010a
        /*0916*/ 	.byte	0xff
	.zero		1


	//   ....[128]....
        /*0918*/ 	.word	0x000090e0
        /*091c*/ 	.word	0x00000000
        /*0920*/ 	.word	0x00000090
        /*0924*/ 	.short	0x010a
        /*0926*/ 	.byte	0xff
	.zero		1


	//   ....[129]....
        /*0928*/ 	.word	0x00009140
        /*092c*/ 	.word	0x00000000
        /*0930*/ 	.word	0x000000d0
        /*0934*/ 	.short	0x010a
        /*0936*/ 	.byte	0xff
	.zero		1


	//   ....[130]....
        /*0938*/ 	.word	0x000091a0
        /*093c*/ 	.word	0x00000000
        /*0940*/ 	.word	0x00000000
        /*0944*/ 	.short	0x010a
        /*0946*/ 	.byte	0xff
	.zero		1


	//   ....[131]....
        /*0948*/ 	.word	0x00009200
        /*094c*/ 	.word	0x00000000
        /*0950*/ 	.word	0x00000000
        /*0954*/ 	.short	0x010a
        /*0956*/ 	.byte	0xff
	.zero		1


	//   ....[132]....
        /*0958*/ 	.word	0x00009260
        /*095c*/ 	.word	0x00000000
        /*0960*/ 	.word	0x00000000
        /*0964*/ 	.short	0x010a
        /*0966*/ 	.byte	0xff
	.zero		1


	//   ....[133]....
        /*0968*/ 	.word	0x000092c0
        /*096c*/ 	.word	0x00000000
        /*0970*/ 	.word	0x00000000
        /*0974*/ 	.short	0x010a
        /*0976*/ 	.byte	0xff
	.zero		1


	//   ....[134]....
        /*0978*/ 	.word	0x00009320
        /*097c*/ 	.word	0x00000000
        /*0980*/ 	.word	0x00000110
        /*0984*/ 	.short	0x010a
        /*0986*/ 	.byte	0xff
	.zero		1


	//   ....[135]....
        /*0988*/ 	.word	0x00009370
        /*098c*/ 	.word	0x00000000
        /*0990*/ 	.word	0x00000090
        /*0994*/ 	.short	0x010a
        /*0996*/ 	.byte	0xff
	.zero		1


	//   ....[136]....
        /*0998*/ 	.word	0x000093d0
        /*099c*/ 	.word	0x00000000
        /*09a0*/ 	.word	0x00000088
        /*09a4*/ 	.short	0x010a
        /*09a6*/ 	.byte	0xff
	.zero		1


	//   ....[137]....
        /*09a8*/ 	.word	0x00009430
        /*09ac*/ 	.word	0x00000003
        /*09b0*/ 	.word	0x00000060
        /*09b4*/ 	.short	0x010a
        /*09b6*/ 	.byte	0xff
	.zero		1


	//   ....[138]....
        /*09b8*/ 	.word	0x00009490
        /*09bc*/ 	.word	0x00000003
        /*09c0*/ 	.word	0x00000068
        /*09c4*/ 	.short	0x010a
        /*09c6*/ 	.byte	0xff
	.zero		1


	//   ....[139]....
        /*09c8*/ 	.word	0x000094f0
        /*09cc*/ 	.word	0x00000003
        /*09d0*/ 	.word	0x00000070
        /*09d4*/ 	.short	0x010a
        /*09d6*/ 	.byte	0xff
	.zero		1


	//   ....[140]....
        /*09d8*/ 	.word	0x00009550
        /*09dc*/ 	.word	0x00000003
        /*09e0*/ 	.word	0x00000078
        /*09e4*/ 	.short	0x010a
        /*09e6*/ 	.byte	0xff
	.zero		1


	//   ....[141]....
        /*09e8*/ 	.word	0x000095b0
        /*09ec*/ 	.word	0x00000000
        /*09f0*/ 	.word	0x00000060
        /*09f4*/ 	.short	0x010a
        /*09f6*/ 	.byte	0xff
	.zero		1


	//   ....[142]....
        /*09f8*/ 	.word	0x00009610
        /*09fc*/ 	.word	0x00000000
        /*0a00*/ 	.word	0x00000068
        /*0a04*/ 	.short	0x010a
        /*0a06*/ 	.byte	0xff
	.zero		1


	//   ....[143]....
        /*0a08*/ 	.word	0x00009670
        /*0a0c*/ 	.word	0x00000000
        /*0a10*/ 	.word	0x00000070
        /*0a14*/ 	.short	0x010a
        /*0a16*/ 	.byte	0xff
	.zero		1


	//   ....[144]....
        /*0a18*/ 	.word	0x000096c0
        /*0a1c*/ 	.word	0x00000000
        /*0a20*/ 	.word	0x00000090
        /*0a24*/ 	.short	0x010a
        /*0a26*/ 	.byte	0xff
	.zero		1


	//   ....[145]....
        /*0a28*/ 	.word	0x00009720
        /*0a2c*/ 	.word	0x00000000
        /*0a30*/ 	.word	0x00000040
        /*0a34*/ 	.short	0x010a
        /*0a36*/ 	.byte	0xff
	.zero		1


	//   ....[146]....
        /*0a38*/ 	.word	0x00009770
        /*0a3c*/ 	.word	0x00000058
        /*0a40*/ 	.word	0x000000b0
        /*0a44*/ 	.short	0x010a
        /*0a46*/ 	.byte	0xff
	.zero		1


	//   ....[147]....
        /*0a48*/ 	.word	0x000097c0
        /*0a4c*/ 	.word	0x00000003
        /*0a50*/ 	.word	0x00000040
        /*0a54*/ 	.short	0x010a
        /*0a56*/ 	.byte	0xff
	.zero		1


	//   ....[148]....
        /*0a58*/ 	.word	0x00009810
        /*0a5c*/ 	.word	0x0000005c
        /*0a60*/ 	.word	0x00000040
        /*0a64*/ 	.short	0x010a
        /*0a66*/ 	.byte	0xff
	.zero		1


	//   ....[149]....
        /*0a68*/ 	.word	0x00009860
        /*0a6c*/ 	.word	0x0000005c
        /*0a70*/ 	.word	0x00000040
        /*0a74*/ 	.short	0x010a
        /*0a76*/ 	.byte	0xff
	.zero		1


	//----- nvinfo : EIATTR_NUM_MBARRIERS
	.align		4
.L_47:
        /*0a78*/ 	.byte	0x03, 0x38
        /*0a7a*/ 	.short	0x0023


	//----- nvinfo : EIATTR_EXIT_INSTR_OFFSETS
	.align		4
        /*0a7c*/ 	.byte	0x04, 0x1c
        /*0a7e*/ 	.short	(.L_49 - .L_48)


	//   ....[0]....
.L_48:
        /*0a80*/ 	.word	0x000029a0


	//   ....[1]....
        /*0a84*/ 	.word	0x00002ea0


	//   ....[2]....
        /*0a88*/ 	.word	0x00002f00


	//   ....[3]....
        /*0a8c*/ 	.word	0x00004440


	//   ....[4]....
        /*0a90*/ 	.word	0x000054a0


	//   ....[5]....
        /*0a94*/ 	.word	0x000054e0


	//   ....[6]....
        /*0a98*/ 	.word	0x00008a90


	//   ....[7]....
        /*0a9c*/ 	.word	0x00008b10


	//   ....[8]....
        /*0aa0*/ 	.word	0x00008b40


	//   ....[9]....
        /*0aa4*/ 	.word	0x00008bb0


	//----- nvinfo : EIATTR_MAX_THREADS
	.align		4
.L_49:
        /*0aa8*/ 	.byte	0x04, 0x05
        /*0aaa*/ 	.short	(.L_51 - .L_50)
.L_50:
        /*0aac*/ 	.word	0x00000100
        /*0ab0*/ 	.word	0x00000001
        /*0ab4*/ 	.word	0x00000001


	//----- nvinfo : EIATTR_CRS_STACK_SIZE
	.align		4
.L_51:
        /*0ab8*/ 	.byte	0x04, 0x1e
        /*0aba*/ 	.short	(.L_53 - .L_52)
.L_52:
        /*0abc*/ 	.word	0x00000000


	//----- nvinfo : EIATTR_CBANK_PARAM_SIZE
	.align		4
.L_53:
        /*0ac0*/ 	.byte	0x03, 0x19
        /*0ac2*/ 	.short	0x0800


	//----- nvinfo : EIATTR_PARAM_CBANK
	.align		4
        /*0ac4*/ 	.byte	0x04, 0x0a
        /*0ac6*/ 	.short	(.L_55 - .L_54)
	.align		4
.L_54:
        /*0ac8*/ 	.word	index@(.nv.constant0._ZN7cutlass13device_kernelINS_4gemm6kernel13GemmUniversalIN4cute5tupleIJiiiiEEENS1_10collective13CollectiveMmaINS1_35MainloopSm100TmaUmmaWarpSpecializedILi4ELi2ELi4ENS5_IJNS4_1CILi2EEENSA_ILi1EEESC_EEEEENS5_IJNSA_ILi256EEENSA_ILi64EEESG_EEENS_10tfloat32_tENS5_IJlSC_lEEESI_SJ_NS4_8TiledMMAINS4_8MMA_AtomIJNS4_23SM100_MMA_TF32_2x1SM_SSISI_SI_fLi256ELi64ELNS4_4UMMA5MajorE0ELSO_0ELNSN_7ScaleInE0ELSP_0EEEEEENS4_6LayoutINS5_IJSC_SC_SC_EEENS5_IJNSA_ILi0EEESU_SU_EEEEENS5_IJNS4_10UnderscoreESX_SX_EEEEENS4_18SM100_TMA_2SM_LOADENS4_14ComposedLayoutINS4_7SwizzleILi3ELi4ELi3EEENS4_18smem_ptr_flag_bitsILi32EEENSS_INS5_IJNSA_ILi8EEENSA_ILi32EEEEEENS5_IJS17_SC_EEEEEEEvNS4_8identityES10_S1B_vS1C_EENS_8epilogue10collective18CollectiveEpilogueINS1E_23Sm100TmaWarpSpecializedILi4ELi2ELi16ELb1ELb0EEEJNS5_IJNSA_ILi128EEESG_SG_EEENS5_IJNSS_IS1J_SC_EENSS_INSA_ILi16EEESC_EEEEESI_SJ_SI_SJ_NS1E_6fusion15FusionCallbacksIS1I_NS1P_17LinearCombinationISI_fSI_fLNS_15FloatRoundStyleE2EEES1K_S1O_JEEENS4_5SM1004TMEM4LOAD26SM100_TMEM_LOAD_32dp32b16xENS4_13SM90_TMA_LOADENS11_INS12_ILi2ELi4ELi3EEES15_NSS_INS5_IJS16_S1M_EEENS5_IJS1M_SC_EEEEEEENS4_39AutoVectorizingCopyWithAssumedAlignmentILi128EEENS4_14SM90_TMA_STOREES24_S26_S26_EEEvvEEEEvNT_6ParamsE)
        /*0acc*/ 	.short	0x0380
        /*0ace*/ 	.short	0x0800


	//----- nvinfo : EIATTR_SW_WAR
	.align		4
.L_55:
        /*0ad0*/ 	.byte	0x04, 0x36
        /*0ad2*/ 	.short	(.L_57 - .L_56)
.L_56:
        /*0ad4*/ 	.word	0x00000008
.L_57:


//--------------------- .nv.callgraph             --------------------------
	.section	.nv.callgraph,"",@"SHT_CUDA_CALLGRAPH"
	.align	4
	.sectionentsize	8
	.align		4
        /*0000*/ 	.word	0x00000000
	.align		4
        /*0004*/ 	.word	0xffffffff
	.align		4
        /*0008*/ 	.word	index@(_ZN7cutlass13device_kernelINS_4gemm6kernel13GemmUniversalIN4cute5tupleIJiiiiEEENS1_10collective13CollectiveMmaINS1_35MainloopSm100TmaUmmaWarpSpecializedILi4ELi2ELi4ENS5_IJNS4_1CILi2EEENSA_ILi1EEESC_EEEEENS5_IJNSA_ILi256EEENSA_ILi64EEESG_EEENS_10tfloat32_tENS5_IJlSC_lEEESI_SJ_NS4_8TiledMMAINS4_8MMA_AtomIJNS4_23SM100_MMA_TF32_2x1SM_SSISI_SI_fLi256ELi64ELNS4_4UMMA5MajorE0ELSO_0ELNSN_7ScaleInE0ELSP_0EEEEEENS4_6LayoutINS5_IJSC_SC_SC_EEENS5_IJNSA_ILi0EEESU_SU_EEEEENS5_IJNS4_10UnderscoreESX_SX_EEEEENS4_18SM100_TMA_2SM_LOADENS4_14ComposedLayoutINS4_7SwizzleILi3ELi4ELi3EEENS4_18smem_ptr_flag_bitsILi32EEENSS_INS5_IJNSA_ILi8EEENSA_ILi32EEEEEENS5_IJS17_SC_EEEEEEEvNS4_8identityES10_S1B_vS1C_EENS_8epilogue10collective18CollectiveEpilogueINS1E_23Sm100TmaWarpSpecializedILi4ELi2ELi16ELb1ELb0EEEJNS5_IJNSA_ILi128EEESG_SG_EEENS5_IJNSS_IS1J_SC_EENSS_INSA_ILi16EEESC_EEEEESI_SJ_SI_SJ_NS1E_6fusion15FusionCallbacksIS1I_NS1P_17LinearCombinationISI_fSI_fLNS_15FloatRoundStyleE2EEES1K_S1O_JEEENS4_5SM1004TMEM4LOAD26SM100_TMEM_LOAD_32dp32b16xENS4_13SM90_TMA_LOADENS11_INS12_ILi2ELi4ELi3EEES15_NSS_INS5_IJS16_S1M_EEENS5_IJS1M_SC_EEEEEEENS4_39AutoVectorizingCopyWithAssumedAlignmentILi128EEENS4_14SM90_TMA_STOREES24_S26_S26_EEEvvEEEEvNT_6ParamsE)
	.align		4
        /*000c*/ 	.word	index@(__assertfail)
	.align		4
        /*0010*/ 	.word	0x00000000
	.align		4
        /*0014*/ 	.word	0xfffffffe
	.align		4
        /*0018*/ 	.word	0x00000000
	.align		4
        /*001c*/ 	.word	0xfffffffd
	.align		4
        /*0020*/ 	.word	0x00000000
	.align		4
        /*0024*/ 	.word	0xfffffffc


//--------------------- .nv.constant4             --------------------------
	.section	.nv.constant4,"a",@progbits
	.align	8
	.align		8
.nv.constant4:
        /*0000*/ 	.dword	__assertfail
	.align		8
        /*0008*/ 	.dword	__unnamed_1
	.align		8
        /*0010*/ 	.dword	__unnamed_2
	.align		8
        /*0018*/ 	.dword	_ZN40_INTERNAL_632ec9bc_4_k_cu_56fbf085_109854cuda3std3__45__cpo5beginE
	.align		8
        /*0020*/ 	.dword	_ZN40_INTERNAL_632ec9bc_4_k_cu_56fbf085_109854cuda3std3__45__cpo3endE
	.align		8
        /*0028*/ 	.dword	_ZN40_INTERNAL_632ec9bc_4_k_cu_56fbf085_109854cuda3std3__45__cpo6cbeginE
	.align		8
        /*0030*/ 	.dword	_ZN40_INTERNAL_632ec9bc_4_k_cu_56fbf085_109854cuda3std3__45__cpo4cendE
	.align		8
        /*0038*/ 	.dword	_ZN40_INTERNAL_632ec9bc_4_k_cu_56fbf085_109854cuda3std3__442_GLOBAL__N__632ec9bc_4_k_cu_56fbf085_109856ignoreE
	.align		8
        /*0040*/ 	.dword	_ZN40_INTERNAL_632ec9bc_4_k_cu_56fbf085_109854cuda3std3__419piecewise_constructE
	.align		8
        /*0048*/ 	.dword	_ZN40_INTERNAL_632ec9bc_4_k_cu_56fbf085_109854cuda3std3__48in_placeE
	.align		8
        /*0050*/ 	.dword	_ZN40_INTERNAL_632ec9bc_4_k_cu_56fbf085_109854cuda3std6ranges3__45__cpo4swapE
	.align		8
        /*0058*/ 	.dword	_ZN40_INTERNAL_632ec9bc_4_k_cu_56fbf085_109854cuda3std6ranges3__45__cpo9iter_moveE
	.align		8
        /*0060*/ 	.dword	_ZN40_INTERNAL_632ec9bc_4_k_cu_56fbf085_109854cute7productE
	.align		8
        /*0068*/ 	.dword	_ZN40_INTERNAL_632ec9bc_4_k_cu_56fbf085_109854cute1_E
	.align		8
        /*0070*/ 	.dword	$str$25
	.align		8
        /*0078*/ 	.dword	$str$26
	.align		8
        /*0080*/ 	.dword	$str$27
	.align		8
        /*0088*/ 	.dword	$str$28


//--------------------- .text._ZN7cutlass13device_kernelINS_4gemm6kernel13GemmUniversalIN4cute5tupleIJiiiiEEENS1_10collective13CollectiveMmaINS1_35MainloopSm100TmaUmmaWarpSpecializedILi4ELi2ELi4ENS5_IJNS4_1CILi2EEENSA_ILi1EEESC_EEEEENS5_IJNSA_ILi256EEENSA_ILi64EEESG_EEENS_10tfloat32_tENS5_IJlSC_lEEESI_SJ_NS4_8TiledMMAINS4_8MMA_AtomIJNS4_23SM100_MMA_TF32_2x1SM_SSISI_SI_fLi256ELi64ELNS4_4UMMA5MajorE0ELSO_0ELNSN_7ScaleInE0ELSP_0EEEEEENS4_6LayoutINS5_IJSC_SC_SC_EEENS5_IJNSA_ILi0EEESU_SU_EEEEENS5_IJNS4_10UnderscoreESX_SX_EEEEENS4_18SM100_TMA_2SM_LOADENS4_14ComposedLayoutINS4_7SwizzleILi3ELi4ELi3EEENS4_18smem_ptr_flag_bitsILi32EEENSS_INS5_IJNSA_ILi8EEENSA_ILi32EEEEEENS5_IJS17_SC_EEEEEEEvNS4_8identityES10_S1B_vS1C_EENS_8epilogue10collective18CollectiveEpilogueINS1E_23Sm100TmaWarpSpecializedILi4ELi2ELi16ELb1ELb0EEEJNS5_IJNSA_ILi128EEESG_SG_EEENS5_IJNSS_IS1J_SC_EENSS_INSA_ILi16EEESC_EEEEESI_SJ_SI_SJ_NS1E_6fusion15FusionCallbacksIS1I_NS1P_17LinearCombinationISI_fSI_fLNS_15FloatRoundStyleE2EEES1K_S1O_JEEENS4_5SM1004TMEM4LOAD26SM100_TMEM_LOAD_32dp32b16xENS4_13SM90_TMA_LOADENS11_INS12_ILi2ELi4ELi3EEES15_NSS_INS5_IJS16_S1M_EEENS5_IJS1M_SC_EEEEEEENS4_39AutoVectorizingCopyWithAssumedAlignmentILi128EEENS4_14SM90_TMA_STOREES24_S26_S26_EEEvvEEEEvNT_6ParamsE --------------------------
	.section	.text._ZN7cutlass13device_kernelINS_4gemm6kernel13GemmUniversalIN4cute5tupleIJiiiiEEENS1_10collective13CollectiveMmaINS1_35MainloopSm100TmaUmmaWarpSpecializedILi4ELi2ELi4ENS5_IJNS4_1CILi2EEENSA_ILi1EEESC_EEEEENS5_IJNSA_ILi256EEENSA_ILi64EEESG_EEENS_10tfloat32_tENS5_IJlSC_lEEESI_SJ_NS4_8TiledMMAINS4_8MMA_AtomIJNS4_23SM100_MMA_TF32_2x1SM_SSISI_SI_fLi256ELi64ELNS4_4UMMA5MajorE0ELSO_0ELNSN_7ScaleInE0ELSP_0EEEEEENS4_6LayoutINS5_IJSC_SC_SC_EEENS5_IJNSA_ILi0EEESU_SU_EEEEENS5_IJNS4_10UnderscoreESX_SX_EEEEENS4_18SM100_TMA_2SM_LOADENS4_14ComposedLayoutINS4_7SwizzleILi3ELi4ELi3EEENS4_18smem_ptr_flag_bitsILi32EEENSS_INS5_IJNSA_ILi8EEENSA_ILi32EEEEEENS5_IJS17_SC_EEEEEEEvNS4_8identityES10_S1B_vS1C_EENS_8epilogue10collective18CollectiveEpilogueINS1E_23Sm100TmaWarpSpecializedILi4ELi2ELi16ELb1ELb0EEEJNS5_IJNSA_ILi128EEESG_SG_EEENS5_IJNSS_IS1J_SC_EENSS_INSA_ILi16EEESC_EEEEESI_SJ_SI_SJ_NS1E_6fusion15FusionCallbacksIS1I_NS1P_17LinearCombinationISI_fSI_fLNS_15FloatRoundStyleE2EEES1K_S1O_JEEENS4_5SM1004TMEM4LOAD26SM100_TMEM_LOAD_32dp32b16xENS4_13SM90_TMA_LOADENS11_INS12_ILi2ELi4ELi3EEES15_NSS_INS5_IJS16_S1M_EEENS5_IJS1M_SC_EEEEEEENS4_39AutoVectorizingCopyWithAssumedAlignmentILi128EEENS4_14SM90_TMA_STOREES24_S26_S26_EEEvvEEEEvNT_6ParamsE,"ax",@progbits
	.align	128
.text._ZN7cutlass13device_kernelINS_4gemm6kernel13GemmUniversalIN4cute5tupleIJiiiiEEENS1_10collective13CollectiveMmaINS1_35MainloopSm100TmaUmmaWarpSpecializedILi4ELi2ELi4ENS5_IJNS4_1CILi2EEENSA_ILi1EEESC_EEEEENS5_IJNSA_ILi256EEENSA_ILi64EEESG_EEENS_10tfloat32_tENS5_IJlSC_lEEESI_SJ_NS4_8TiledMMAINS4_8MMA_AtomIJNS4_23SM100_MMA_TF32_2x1SM_SSISI_SI_fLi256ELi64ELNS4_4UMMA5MajorE0ELSO_0ELNSN_7ScaleInE0ELSP_0EEEEEENS4_6LayoutINS5_IJSC_SC_SC_EEENS5_IJNSA_ILi0EEESU_SU_EEEEENS5_IJNS4_10UnderscoreESX_SX_EEEEENS4_18SM100_TMA_2SM_LOADENS4_14ComposedLayoutINS4_7SwizzleILi3ELi4ELi3EEENS4_18smem_ptr_flag_bitsILi32EEENSS_INS5_IJNSA_ILi8EEENSA_ILi32EEEEEENS5_IJS17_SC_EEEEEEEvNS4_8identityES10_S1B_vS1C_EENS_8epilogue10collective18CollectiveEpilogueINS1E_23Sm100TmaWarpSpecializedILi4ELi2ELi16ELb1ELb0EEEJNS5_IJNSA_ILi128EEESG_SG_EEENS5_IJNSS_IS1J_SC_EENSS_INSA_ILi16EEESC_EEEEESI_SJ_SI_SJ_NS1E_6fusion15FusionCallbacksIS1I_NS1P_17LinearCombinationISI_fSI_fLNS_15FloatRoundStyleE2EEES1K_S1O_JEEENS4_5SM1004TMEM4LOAD26SM100_TMEM_LOAD_32dp32b16xENS4_13SM90_TMA_LOADENS11_INS12_ILi2ELi4ELi3EEES15_NSS_INS5_IJS16_S1M_EEENS5_IJS1M_SC_EEEEEEENS4_39AutoVectorizingCopyWithAssumedAlignmentILi128EEENS4_14SM90_TMA_STOREES24_S26_S26_EEEvvEEEEvNT_6ParamsE:
        .type           _ZN7cutlass13device_kernelINS_4gemm6kernel13GemmUniversalIN4cute5tupleIJiiiiEEENS1_10collective13CollectiveMmaINS1_35MainloopSm100TmaUmmaWarpSpecializedILi4ELi2ELi4ENS5_IJNS4_1CILi2EEENSA_ILi1EEESC_EEEEENS5_IJNSA_ILi256EEENSA_ILi64EEESG_EEENS_10tfloat32_tENS5_IJlSC_lEEESI_SJ_NS4_8TiledMMAINS4_8MMA_AtomIJNS4_23SM100_MMA_TF32_2x1SM_SSISI_SI_fLi256ELi64ELNS4_4UMMA5MajorE0ELSO_0ELNSN_7ScaleInE0ELSP_0EEEEEENS4_6LayoutINS5_IJSC_SC_SC_EEENS5_IJNSA_ILi0EEESU_SU_EEEEENS5_IJNS4_10UnderscoreESX_SX_EEEEENS4_18SM100_TMA_2SM_LOADENS4_14ComposedLayoutINS4_7SwizzleILi3ELi4ELi3EEENS4_18smem_ptr_flag_bitsILi32EEENSS_INS5_IJNSA_ILi8EEENSA_ILi32EEEEEENS5_IJS17_SC_EEEEEEEvNS4_8identityES10_S1B_vS1C_EENS_8epilogue10collective18CollectiveEpilogueINS1E_23Sm100TmaWarpSpecializedILi4ELi2ELi16ELb1ELb0EEEJNS5_IJNSA_ILi128EEESG_SG_EEENS5_IJNSS_IS1J_SC_EENSS_INSA_ILi16EEESC_EEEEESI_SJ_SI_SJ_NS1E_6fusion15FusionCallbacksIS1I_NS1P_17LinearCombinationISI_fSI_fLNS_15FloatRoundStyleE2EEES1K_S1O_JEEENS4_5SM1004TMEM4LOAD26SM100_TMEM_LOAD_32dp32b16xENS4_13SM90_TMA_LOADENS11_INS12_ILi2ELi4ELi3EEES15_NSS_INS5_IJS16_S1M_EEENS5_IJS1M_SC_EEEEEEENS4_39AutoVectorizingCopyWithAssumedAlignmentILi128EEENS4_14SM90_TMA_STOREES24_S26_S26_EEEvvEEEEvNT_6ParamsE,@function
        .size           _ZN7cutlass13device_kernelINS_4gemm6kernel13GemmUniversalIN4cute5tupleIJiiiiEEENS1_10collective13CollectiveMmaINS1_35MainloopSm100TmaUmmaWarpSpecializedILi4ELi2ELi4ENS5_IJNS4_1CILi2EEENSA_ILi1EEESC_EEEEENS5_IJNSA_ILi256EEENSA_ILi64EEESG_EEENS_10tfloat32_tENS5_IJlSC_lEEESI_SJ_NS4_8TiledMMAINS4_8MMA_AtomIJNS4_23SM100_MMA_TF32_2x1SM_SSISI_SI_fLi256ELi64ELNS4_4UMMA5MajorE0ELSO_0ELNSN_7ScaleInE0ELSP_0EEEEEENS4_6LayoutINS5_IJSC_SC_SC_EEENS5_IJNSA_ILi0EEESU_SU_EEEEENS5_IJNS4_10UnderscoreESX_SX_EEEEENS4_18SM100_TMA_2SM_LOADENS4_14ComposedLayoutINS4_7SwizzleILi3ELi4ELi3EEENS4_18smem_ptr_flag_bitsILi32EEENSS_INS5_IJNSA_ILi8EEENSA_ILi32EEEEEENS5_IJS17_SC_EEEEEEEvNS4_8identityES10_S1B_vS1C_EENS_8epilogue10collective18CollectiveEpilogueINS1E_23Sm100TmaWarpSpecializedILi4ELi2ELi16ELb1ELb0EEEJNS5_IJNSA_ILi128EEESG_SG_EEENS5_IJNSS_IS1J_SC_EENSS_INSA_ILi16EEESC_EEEEESI_SJ_SI_SJ_NS1E_6fusion15FusionCallbacksIS1I_NS1P_17LinearCombinationISI_fSI_fLNS_15FloatRoundStyleE2EEES1K_S1O_JEEENS4_5SM1004TMEM4LOAD26SM100_TMEM_LOAD_32dp32b16xENS4_13SM90_TMA_LOADENS11_INS12_ILi2ELi4ELi3EEES15_NSS_INS5_IJS16_S1M_EEENS5_IJS1M_SC_EEEEEEENS4_39AutoVectorizingCopyWithAssumedAlignmentILi128EEENS4_14SM90_TMA_STOREES24_S26_S26_EEEvvEEEEvNT_6ParamsE,(.L_x_197 - _ZN7cutlass13device_kernelINS_4gemm6kernel13GemmUniversalIN4cute5tupleIJiiiiEEENS1_10collective13CollectiveMmaINS1_35MainloopSm100TmaUmmaWarpSpecializedILi4ELi2ELi4ENS5_IJNS4_1CILi2EEENSA_ILi1EEESC_EEEEENS5_IJNSA_ILi256EEENSA_ILi64EEESG_EEENS_10tfloat32_tENS5_IJlSC_lEEESI_SJ_NS4_8TiledMMAINS4_8MMA_AtomIJNS4_23SM100_MMA_TF32_2x1SM_SSISI_SI_fLi256ELi64ELNS4_4UMMA5MajorE0ELSO_0ELNSN_7ScaleInE0ELSP_0EEEEEENS4_6LayoutINS5_IJSC_SC_SC_EEENS5_IJNSA_ILi0EEESU_SU_EEEEENS5_IJNS4_10UnderscoreESX_SX_EEEEENS4_18SM100_TMA_2SM_LOADENS4_14ComposedLayoutINS4_7SwizzleILi3ELi4ELi3EEENS4_18smem_ptr_flag_bitsILi32EEENSS_INS5_IJNSA_ILi8EEENSA_ILi32EEEEEENS5_IJS17_SC_EEEEEEEvNS4_8identityES10_S1B_vS1C_EENS_8epilogue10collective18CollectiveEpilogueINS1E_23Sm100TmaWarpSpecializedILi4ELi2ELi16ELb1ELb0EEEJNS5_IJNSA_ILi128EEESG_SG_EEENS5_IJNSS_IS1J_SC_EENSS_INSA_ILi16EEESC_EEEEESI_SJ_SI_SJ_NS1E_6fusion15FusionCallbacksIS1I_NS1P_17LinearCombinationISI_fSI_fLNS_15FloatRoundStyleE2EEES1K_S1O_JEEENS4_5SM1004TMEM4LOAD26SM100_TMEM_LOAD_32dp32b16xENS4_13SM90_TMA_LOADENS11_INS12_ILi2ELi4ELi3EEES15_NSS_INS5_IJS16_S1M_EEENS5_IJS1M_SC_EEEEEEENS4_39AutoVectorizingCopyWithAssumedAlignmentILi128EEENS4_14SM90_TMA_STOREES24_S26_S26_EEEvvEEEEvNT_6ParamsE)
        .other          _ZN7cutlass13device_kernelINS_4gemm6kernel13GemmUniversalIN4cute5tupleIJiiiiEEENS1_10collective13CollectiveMmaINS1_35MainloopSm100TmaUmmaWarpSpecializedILi4ELi2ELi4ENS5_IJNS4_1CILi2EEENSA_ILi1EEESC_EEEEENS5_IJNSA_ILi256EEENSA_ILi64EEESG_EEENS_10tfloat32_tENS5_IJlSC_lEEESI_SJ_NS4_8TiledMMAINS4_8MMA_AtomIJNS4_23SM100_MMA_TF32_2x1SM_SSISI_SI_fLi256ELi64ELNS4_4UMMA5MajorE0ELSO_0ELNSN_7ScaleInE0ELSP_0EEEEEENS4_6LayoutINS5_IJSC_SC_SC_EEENS5_IJNSA_ILi0EEESU_SU_EEEEENS5_IJNS4_10UnderscoreESX_SX_EEEEENS4_18SM100_TMA_2SM_LOADENS4_14ComposedLayoutINS4_7SwizzleILi3ELi4ELi3EEENS4_18smem_ptr_flag_bitsILi32EEENSS_INS5_IJNSA_ILi8EEENSA_ILi32EEEEEENS5_IJS17_SC_EEEEEEEvNS4_8identityES10_S1B_vS1C_EENS_8epilogue10collective18CollectiveEpilogueINS1E_23Sm100TmaWarpSpecializedILi4ELi2ELi16ELb1ELb0EEEJNS5_IJNSA_ILi128EEESG_SG_EEENS5_IJNSS_IS1J_SC_EENSS_INSA_ILi16EEESC_EEEEESI_SJ_SI_SJ_NS1E_6fusion15FusionCallbacksIS1I_NS1P_17LinearCombinationISI_fSI_fLNS_15FloatRoundStyleE2EEES1K_S1O_JEEENS4_5SM1004TMEM4LOAD26SM100_TMEM_LOAD_32dp32b16xENS4_13SM90_TMA_LOADENS11_INS12_ILi2ELi4ELi3EEES15_NSS_INS5_IJS16_S1M_EEENS5_IJS1M_SC_EEEEEEENS4_39AutoVectorizingCopyWithAssumedAlignmentILi128EEENS4_14SM90_TMA_STOREES24_S26_S26_EEEvvEEEEvNT_6ParamsE,@"STO_CUDA_ENTRY STV_DEFAULT"
_ZN7cutlass13device_kernelINS_4gemm6kernel13GemmUniversalIN4cute5tupleIJiiiiEEENS1_10collective13CollectiveMmaINS1_35MainloopSm100TmaUmmaWarpSpecializedILi4ELi2ELi4ENS5_IJNS4_1CILi2EEENSA_ILi1EEESC_EEEEENS5_IJNSA_ILi256EEENSA_ILi64EEESG_EEENS_10tfloat32_tENS5_IJlSC_lEEESI_SJ_NS4_8TiledMMAINS4_8MMA_AtomIJNS4_23SM100_MMA_TF32_2x1SM_SSISI_SI_fLi256ELi64ELNS4_4UMMA5MajorE0ELSO_0ELNSN_7ScaleInE0ELSP_0EEEEEENS4_6LayoutINS5_IJSC_SC_SC_EEENS5_IJNSA_ILi0EEESU_SU_EEEEENS5_IJNS4_10UnderscoreESX_SX_EEEEENS4_18SM100_TMA_2SM_LOADENS4_14ComposedLayoutINS4_7SwizzleILi3ELi4ELi3EEENS4_18smem_ptr_flag_bitsILi32EEENSS_INS5_IJNSA_ILi8EEENSA_ILi32EEEEEENS5_IJS17_SC_EEEEEEEvNS4_8identityES10_S1B_vS1C_EENS_8epilogue10collective18CollectiveEpilogueINS1E_23Sm100TmaWarpSpecializedILi4ELi2ELi16ELb1ELb0EEEJNS5_IJNSA_ILi128EEESG_SG_EEENS5_IJNSS_IS1J_SC_EENSS_INSA_ILi16EEESC_EEEEESI_SJ_SI_SJ_NS1E_6fusion15FusionCallbacksIS1I_NS1P_17LinearCombinationISI_fSI_fLNS_15FloatRoundStyleE2EEES1K_S1O_JEEENS4_5SM1004TMEM4LOAD26SM100_TMEM_LOAD_32dp32b16xENS4_13SM90_TMA_LOADENS11_INS12_ILi2ELi4ELi3EEES15_NSS_INS5_IJS16_S1M_EEENS5_IJS1M_SC_EEEEEEENS4_39AutoVectorizingCopyWithAssumedAlignmentILi128EEENS4_14SM90_TMA_STOREES24_S26_S26_EEEvvEEEEvNT_6ParamsE:
[----:B------:R-:W1:Y:S01]  /*0000*/  LDC R1, c[0x0][0x37c] ;  /* 0x0000df00ff017b82 */ /* 0x000e620000000800 */
[----:B------:R-:W2:Y:S01]  /*0010*/  S2R R81, SR_TID.X ;  /* 0x0000000000517919 */ /* 0x000ea20000002100 */
[----:B------:R-:W3:Y:S06]  /*0020*/  LDCU.64 UR6, c[0x0][0x890] ;  /* 0x00011200ff0677ac */ /* 0x000eec0008000a00 */
[----:B------:R-:W4:Y:S01]  /*0030*/  S2UR UR37, SR_CgaCtaId ;  /* 0x00000000002579c3 */ /* 0x000f220000008800 */
[----:B------:R-:W-:Y:S02]  /*0040*/  PRMT R67, RZ, 0x7610, R67 ;  /* 0x00007610ff437816 */ /* 0x000fe40000000043 */
[----:B------:R-:W-:Y:S01]  /*0050*/  ELECT P1, URZ, PT ;  /* 0x0000000000ff782f */ /* 0x000fe20003820000 */
[----:B------:R-:W1:Y:S01]  /*0060*/  LDCU.64 UR46, c[0x0][0x358] ;  /* 0x00006b00ff2e77ac */ /* 0x000e620008000a00 */
[----:B---3--:R-:W-:-:S04]  /*0070*/  UISETP.NE.U32.AND UP0, UPT, UR6, URZ, UPT ;  /* 0x000000ff0600728c */ /* 0x008fc8000bf05070 */
[----:B------:R-:W-:Y:S02]  /*0080*/  UISETP.NE.AND.EX UP0, UPT, UR7, URZ, UPT, UP0 ;  /* 0x000000ff0700728c */ /* 0x000fe4000bf05300 */
[----:B----4-:R-:W-:Y:S02]  /*0090*/  ULOP3.LUT UR5, UR37, 0x1, URZ, 0xc0, !UPT ;  /* 0x0000000125057892 */ /* 0x010fe4000f8ec0ff */
[----:B------:R-:W-:Y:S01]  /*00a0*/  ULOP3.LUT UR4, UR37, 0x1, URZ, 0x3c, !UPT ;  /* 0x0000000125047892 */ /* 0x000fe2000f8e3cff */
[----:B--2---:R-:W-:-:S05]  /*00b0*/  SHF.R.U32.HI R72, RZ, 0x5, R81 ;  /* 0x00000005ff487819 */ /* 0x004fca0000011651 */
[----:B------:R-:W2:Y:S02]  /*00c0*/  SHFL.IDX PT, R0, R72, RZ, 0x1f ;  /* 0x00001fff48007589 */ /* 0x000ea400000e0000 */
[----:B--2---:R-:W-:Y:S01]  /*00d0*/  R2UR UR10, R0 ;  /* 0x00000000000a72ca */ /* 0x004fe200000e0000 */
[----:B-1----:R-:W-:-:S14]  /*00e0*/  BRA.U UP0, `(.L_x_0) ;  /* 0x00000001002c7547 */ /* 0x002fdc000b800000 */
[----:B------:R-:W1:Y:S02]  /*00f0*/  LDCU.64 UR8, c[0x0][0x888] ;  /* 0x00011100ff0877ac */ /* 0x000e640008000a00 */
[----:B-1----:R-:W-:-:S04]  /*0100*/  UISETP.NE.U32.AND UP0, UPT, UR8, URZ, UPT ;  /* 0x000000ff0800728c */ /* 0x002fc8000bf05070 */
[----:B------:R-:W-:-:S09]  /*0110*/  UISETP.NE.AND.EX UP0, UPT, UR9, URZ, UPT, UP0 ;  /* 0x000000ff0900728c */ /* 0x000fd2000bf05300 */
[----:B------:R-:W-:Y:S05]  /*0120*/  BRA.U !UP0, `(.L_x_1) ;  /* 0x0000000108107547 */ /* 0x000fea000b800000 */
[----:B------:R-:W1:Y:S02]  /*0130*/  LDC.64 R2, c[0x0][0x888] ;  /* 0x00022200ff027b82 */ /* 0x000e640000000a00 */
[----:B-1----:R1:W5:Y:S01]  /*0140*/  LDG.E R35, desc[UR46][R2.64] ;  /* 0x0000002e02237981 */ /* 0x002362000c1e1900 */
[----:B------:R-:W-:Y:S01]  /*0150*/  HFMA2 R67, -RZ, RZ, 0, 5.9604644775390625e-08 ;  /* 0x00000001ff437431 */ /* 0x000fe200000001ff */
[----:B------:R-:W-:Y:S05]  /*0160*/  BRA `(.L_x_0) ;  /* 0x00000000000c7947 */ /* 0x000fea0003800000 */
.L_x_1:
[----:B------:R-:W1:Y:S01]  /*0170*/  LDCU UR8, c[0x0][0x880] ;  /* 0x00011000ff0877ac */ /* 0x000e620008000800 */
[----:B------:R-:W-:Y:S01]  /*0180*/  HFMA2 R67, -RZ, RZ, 0, 5.9604644775390625e-08 ;  /* 0x00000001ff437431 */ /* 0x000fe200000001ff */
[----:B-1----:R-:W-:-:S07]  /*0190*/  MOV R35, UR8 ;  /* 0x0000000800237c02 */ /* 0x002fce0008000f00 */
.L_x_0:
[----:B------:R-:W2:Y:S02]  /*01a0*/  LDCU.64 UR8, c[0x0][0x8b0] ;  /* 0x00011600ff0877ac */ /* 0x000ea40008000a00 */
[----:B--2---:R-:W-:-:S04]  /*01b0*/  UISETP.NE.U32.AND UP0, UPT, UR8, URZ, UPT ;  /* 0x000000ff0800728c */ /* 0x004fc8000bf05070 */
[----:B------:R-:W-:-:S09]  /*01c0*/  UISETP.NE.AND.EX UP0, UPT, UR9, URZ, UPT, UP0 ;  /* 0x000000ff0900728c */ /* 0x000fd2000bf05300 */
[----:B------:R-:W-:Y:S05]  /*01d0*/  BRA.U UP0, `(.L_x_2) ;  /* 0x0000000100247547 */ /* 0x000fea000b800000 */
[----:B------:R-:W2:Y:S02]  /*01e0*/  LDCU.64 UR8, c[0x0][0x8a8] ;  /* 0x00011500ff0877ac */ /* 0x000ea40008000a00 */
[----:B--2---:R-:W-:-:S04]  /*01f0*/  UISETP.NE.U32.AND UP0, UPT, UR8, URZ, UPT ;  /* 0x000000ff0800728c */ /* 0x004fc8000bf05070 */
[----:B------:R-:W-:-:S09]  /*0200*/  UISETP.NE.AND.EX UP0, UPT, UR9, URZ, UPT, UP0 ;  /* 0x000000ff0900728c */ /* 0x000fd2000bf05300 */
[----:B------:R-:W-:Y:S05]  /*0210*/  BRA.U !UP0, `(.L_x_3) ;  /* 0x00000001080c7547 */ /* 0x000fea000b800000 */
[----:B------:R-:W2:Y:S02]  /*0220*/  LDC.64 R32, c[0x0][0x8a8] ;  /* 0x00022a00ff207b82 */ /* 0x000ea40000000a00 */
[----:B--2---:R2:W5:Y:S01]  /*0230*/  LDG.E R32, desc[UR46][R32.64] ;  /* 0x0000002e20207981 */ /* 0x004562000c1e1900 */
[----:B------:R-:W-:Y:S05]  /*0240*/  BRA `(.L_x_2) ;  /* 0x0000000000087947 */ /* 0x000fea0003800000 */
.L_x_3:
[----:B------:R-:W2:Y:S02]  /*0250*/  LDCU UR8, c[0x0][0x8a0] ;  /* 0x00011400ff0877ac */ /* 0x000ea40008000800 */
[----:B--2---:R-:W-:Y:S02]  /*0260*/  MOV R32, UR8 ;  /* 0x0000000800207c02 */ /* 0x004fe40008000f00 */
.L_x_2:
[----:B------:R-:W-:Y:S01]  /*0270*/  IMAD.U32 R0, RZ, RZ, UR10 ;  /* 0x0000000aff007e24 */ /* 0x000fe2000f8e00ff */
[----:B------:R-:W-:Y:S04]  /*0280*/  BSSY.RECONVERGENT B0, `(.L_x_4) ;  /* 0x000000c000007945 */ /* 0x000fe80003800200 */
[C---:B------:R-:W-:Y:S02]  /*0290*/  ISETP.NE.OR P2, PT, R0.reuse, 0x1, !P1 ;  /* 0x000000010000780c */ /* 0x040fe40004f45670 */
[----:B------:R-:W-:-:S11]  /*02a0*/  ISETP.NE.OR P0, PT, R0, 0x3, !P1 ;  /* 0x000000030000780c */ /* 0x000fd60004f05670 */
[----:B------:R-:W-:Y:S05]  /*02b0*/  @P2 BRA `(.L_x_5) ;  /* 0x0000000000202947 */ /* 0x000fea0003800000 */
[----:B------:R-:W3:Y:S02]  /*02c0*/  LDCU.64 UR8, c[0x0][0x348] ;  /* 0x00006900ff0877ac */ /* 0x000ee40008000a00 */
[----:B---3--:R-:W-:Y:S02]  /*02d0*/  UIADD3 UR12, UP1, UPT, UR8, 0x80, URZ ;  /* 0x00000080080c7890 */ /* 0x008fe4000ff3e0ff */
[----:B------:R-:W-:Y:S02]  /*02e0*/  UIADD3 UR8, UP0, UPT, UR8, 0x180, URZ ;  /* 0x0000018008087890 */ /* 0x000fe4000ff1e0ff */
[----:B------:R-:W-:Y:S02]  /*02f0*/  UIADD3.X UR13, UPT, UPT, URZ, UR9, URZ, UP1, !UPT ;  /* 0x00000009ff0d7290 */ /* 0x000fe40008ffe4ff */
[----:B------:R-:W-:-:S07]  /*0300*/  UIADD3.X UR9, UPT, UPT, URZ, UR9, URZ, UP0, !UPT ;  /* 0x00000009ff097290 */ /* 0x000fce00087fe4ff */
[----:B------:R3:W-:Y:S02]  /*0310*/  UTMACCTL.PF [UR12] ;  /* 0x000000000c0079b9 */ /* 0x0007e40008040000 */
[----:B------:R3:W-:Y:S02]  /*0320*/  UTMACCTL.PF [UR8] ;  /* 0x00000000080079b9 */ /* 0x0007e40008040000 */
[----:B---3--:R-:W-:Y:S01]  /*0330*/  NOP ;  /* 0x0000000000007918 */ /* 0x008fe20000000000 */
.L_x_5:
[----:B------:R-:W-:Y:S05]  /*0340*/  BSYNC.RECONVERGENT B0 ;  /* 0x0000000000007941 */ /* 0x000fea0003800200 */
.L_x_4:
[----:B------:R-:W-:Y:S04]  /*0350*/  BSSY.RECONVERGENT B0, `(.L_x_6) ;  /* 0x000000a000007945 */ /* 0x000fe80003800200 */
        /* <DEDUP_REMOVED lines=9> */
.L_x_7:
[----:B------:R-:W-:Y:S05]  /*03f0*/  BSYNC.RECONVERGENT B0 ;  /* 0x0000000000007941 */ /* 0x000fea0003800200 */
.L_x_6:
[----:B------:R-:W3:Y:S01]  /*0400*/  LDCU.64 UR8, c[0x0][0x888] ;  /* 0x00011100ff0877ac */ /* 0x000ee20008000a00 */
[----:B------:R-:W-:Y:S02]  /*0410*/  UISETP.EQ.U32.AND UP1, UPT, UR6, URZ, UPT ;  /* 0x000000ff0600728c */ /* 0x000fe4000bf22070 */
[----:B------:R-:W-:Y:S02]  /*0420*/  UPLOP3.LUT UP5, UPT, UPT, UPT, UPT, 0x80, 0x8 ;  /* 0x000000000008789c */ /* 0x000fe40003faf070 */
[----:B---3--:R-:W-:-:S04]  /*0430*/  UISETP.NE.U32.AND UP0, UPT, UR8, URZ, UPT ;  /* 0x000000ff0800728c */ /* 0x008fc8000bf05070 */
[----:B------:R-:W-:-:S04]  /*0440*/  UISETP.NE.AND.EX UP0, UPT, UR9, URZ, UPT, UP0 ;  /* 0x000000ff0900728c */ /* 0x000fc8000bf05300 */
[----:B------:R-:W-:-:S04]  /*0450*/  UISETP.EQ.OR.EX UP2, UPT, UR7, URZ, !UP0, UP1 ;  /* 0x000000ff0700728c */ /* 0x000fc8000c742710 */
[----:B------:R-:W-:-:S05]  /*0460*/  UP2UR UR50, UPR, URZ, 0x4 ;  /* 0x00000004ff327883 */ /* 0x000fca0008000000 */
[----:B------:R-:W-:Y:S07]  /*0470*/  BRA.U !UP2, `(.L_x_8) ;  /* 0x000000010a207547 */ /* 0x000fee000b800000 */
[----:B------:R-:W-:Y:S01]  /*0480*/  UISETP.NE.U32.AND UP2, UPT, UR6, URZ, UPT ;  /* 0x000000ff0600728c */ /* 0x000fe2000bf45070 */
[----:B-----5:R-:W-:Y:S01]  /*0490*/  FSETP.NEU.AND P0, PT, R35, RZ, PT ;  /* 0x000000ff2300720b */ /* 0x020fe20003f0d000 */
[----:B------:R-:W-:Y:S02]  /*04a0*/  USEL UR6, URZ, 0xffffffff, UP0 ;  /* 0xffffffffff067887 */ /* 0x000fe40008000000 */
[----:B------:R-:W-:-:S10]  /*04b0*/  UISETP.NE.AND.EX UP2, UPT, UR7, URZ, UPT, UP2 ;  /* 0x000000ff0700728c */ /* 0x000fd4000bf45320 */
[----:B------:R-:W-:Y:S01]  /*04c0*/  VOTEU.ANY UP1, P0 ;  /* 0x0000000000ff7886 */ /* 0x000fe20000020100 */
[----:B------:R-:W-:-:S04]  /*04d0*/  @!UP2 USEL UR6, URZ, 0xffffffff, UP1 ;  /* 0xffffffffff06a887 */ /* 0x000fc80008800000 */
[----:B------:R-:W-:-:S04]  /*04e0*/  ULOP3.LUT UR6, UR6, 0x1, URZ, 0xc0, !UPT ;  /* 0x0000000106067892 */ /* 0x000fc8000f8ec0ff */
[----:B------:R-:W-:-:S11]  /*04f0*/  UISETP.NE.U32.AND UP5, UPT, UR6, 0x1, UPT ;  /* 0x000000010600788c */ /* 0x000fd6000bfa5070 */
.L_x_8:
[----:B------:R-:W3:Y:S01]  /*0500*/  SHFL.IDX PT, R0, R72, RZ, 0x1f ;  /* 0x00001fff48007589 */ /* 0x000ee200000e0000 */
[----:B------:R-:W-:-:S04]  /*0510*/  UISETP.NE.AND UP1, UPT, UR10, 0x2, UPT ;  /* 0x000000020a00788c */ /* 0x000fc8000bf25270 */
[----:B------:R-:W-:Y:S02]  /*0520*/  UISETP.EQ.AND UP2, UPT, UR5, URZ, !UP1 ;  /* 0x000000ff0500728c */ /* 0x000fe4000cf42270 */
[----:B------:R-:W-:-:S04]  /*0530*/  USEL UR7, URZ, 0x1, UP1 ;  /* 0x00000001ff077887 */ /* 0x000fc80008800000 */
[----:B------:R-:W-:Y:S02]  /*0540*/  PLOP3.LUT P5, PT, P1, PT, UP2, 0x80, 0x8 ;  /* 0x000000000008781c */ /* 0x000fe40000faf028 */
[----:B---3--:R-:W-:-:S13]  /*0550*/  ISETP.NE.AND P0, PT, R0, RZ, PT ;  /* 0x000000ff0000720c */ /* 0x008fda0003f05270 */
[----:B------:R-:W-:Y:S05]  /*0560*/  @P0 BRA `(.L_x_9) ;  /* 0x0000000000440947 */ /* 0x000fea0003800000 */
[----:B------:R-:W-:Y:S01]  /*0570*/  UMOV UR8, 0x400 ;  /* 0x0000040000087882 */ /* 0x000fe20000000000 */
[----:B------:R-:W-:Y:S01]  /*0580*/  UMOV UR6, 0x1 ;  /* 0x0000000100067882 */ /* 0x000fe20000000000 */
[----:B------:R-:W-:Y:S02]  /*0590*/  ULEA UR8, UR37, UR8, 0x18 ;  /* 0x0000000825087291 */ /* 0x000fe4000f8ec0ff */
[----:B------:R-:W-:-:S04]  /*05a0*/  UIADD3 UR12, UPT, UPT, -UR6, 0x100000, URZ ;  /* 0x00100000060c7890 */ /* 0x000fc8000fffe1ff */
[----:B------:R-:W-:Y:S02]  /*05b0*/  USHF.L.U32 UR13, UR12, 0xb, URZ ;  /* 0x0000000b0c0d7899 */ /* 0x000fe400080006ff */
[----:B------:R-:W-:Y:S01]  /*05c0*/  USHF.L.U32 UR12, UR12, 0x1, URZ ;  /* 0x000000010c0c7899 */ /* 0x000fe200080006ff */
[----:B------:R-:W-:Y:S01]  /*05d0*/  ELECT P0, URZ, PT ;  /* 0x0000000000ff782f */ /* 0x000fe20003800000 */
[----:B------:R-:W3:Y:S10]  /*05e0*/  FENCE.VIEW.ASYNC.S ;  /* 0x00000000000073c6 */ /* 0x000ef40000000000 */
[----:B---3--:R3:W4:Y:S01]  /*05f0*/  SYNCS.EXCH.64 URZ, [UR8], UR12 ;  /* 0x0000000c08ff75b2 */ /* 0x0087220008000100 */
[----:B------:R3:W1:Y:S01]  /*0600*/  SYNCS.EXCH.64 URZ, [UR8+0x20], UR12 ;  /* 0x0000200c08ff75b2 */ /* 0x0006620008000100 */
[----:B------:R3:W1:Y:S01]  /*0610*/  SYNCS.EXCH.64 URZ, [UR8+0x8], UR12 ;  /* 0x0000080c08ff75b2 */ /* 0x0006620008000100 */
[----:B------:R3:W1:Y:S01]  /*0620*/  SYNCS.EXCH.64 URZ, [UR8+0x28], UR12 ;  /* 0x0000280c08ff75b2 */ /* 0x0006620008000100 */
[----:B------:R3:W1:Y:S01]  /*0630*/  SYNCS.EXCH.64 URZ, [UR8+0x10], UR12 ;  /* 0x0000100c08ff75b2 */ /* 0x0006620008000100 */
[----:B------:R3:W1:Y:S01]  /*0640*/  SYNCS.EXCH.64 URZ, [UR8+0x30], UR12 ;  /* 0x0000300c08ff75b2 */ /* 0x0006620008000100 */
[----:B------:R3:W1:Y:S01]  /*0650*/  SYNCS.EXCH.64 URZ, [UR8+0x18], UR12 ;  /* 0x0000180c08ff75b2 */ /* 0x0006620008000100 */
[----:B------:R3:W1:Y:S01]  /*0660*/  SYNCS.EXCH.64 URZ, [UR8+0x38], UR12 ;  /* 0x0000380c08ff75b2 */ /* 0x0006620008000100 */
[----:B------:R-:W-:Y:S01]  /*0670*/  NOP ;  /* 0x0000000000007918 */ /* 0x000fe20000000000 */
.L_x_9:
[----:B------:R-:W2:Y:S01]  /*0680*/  SHFL.IDX PT, R0, R72, RZ, 0x1f ;  /* 0x00001fff48007589 */ /* 0x000ea200000e0000 */
[----:B------:R-:W-:Y:S01]  /*0690*/  NOP ;  /* 0x0000000000007918 */ /* 0x000fe20000000000 */
[----:B--2---:R-:W-:-:S13]  /*06a0*/  ISETP.NE.AND P0, PT, R0, 0x1, PT ;  /* 0x000000010000780c */ /* 0x004fda0003f05270 */
[----:B------:R-:W-:Y:S05]  /*06b0*/  @P0 BRA `(.L_x_10) ;  /* 0x0000000000540947 */ /* 0x000fea0003800000 */
[----:B------:R-:W-:Y:S01]  /*06c0*/  UMOV UR9, 0x400 ;  /* 0x0000040000097882 */ /* 0x000fe20000000000 */
[----:B---3--:R-:W-:Y:S01]  /*06d0*/  UMOV UR8, 0x20 ;  /* 0x0000002000087882 */ /* 0x008fe20000000000 */
[----:B------:R-:W-:Y:S01]  /*06e0*/  UMOV UR6, 0x80 ;  /* 0x0000008000067882 */ /* 0x000fe20000000000 */
[----:B------:R-:W-:Y:S02]  /*06f0*/  ULEA UR9, UR37, UR9, 0x18 ;  /* 0x0000000925097291 */ /* 0x000fe4000f8ec0ff */
[----:B------:R-:W-:-:S04]  /*0700*/  UIADD3 UR12, UPT, UPT, -UR8, 0x100000, URZ ;  /* 0x00100000080c7890 */ /* 0x000fc8000fffe1ff */
[----:B------:R-:W-:Y:S02]  /*0710*/  USHF.L.U32 UR13, UR12, 0xb, URZ ;  /* 0x0000000b0c0d7899 */ /* 0x000fe400080006ff */
[----:B------:R-:W-:Y:S02]  /*0720*/  USHF.L.U32 UR12, UR12, 0x1, URZ ;  /* 0x000000010c0c7899 */ /* 0x000fe400080006ff */
[----:B------:R-:W-:-:S04]  /*0730*/  UIADD3 UR14, UPT, UPT, -UR6, 0x100000, URZ ;  /* 0x00100000060e7890 */ /* 0x000fc8000fffe1ff */
[----:B------:R-:W-:Y:S02]  /*0740*/  USHF.L.U32 UR15, UR14, 0xb, URZ ;  /* 0x0000000b0e0f7899 */ /* 0x000fe400080006ff */
[----:B------:R-:W-:Y:S01]  /*0750*/  USHF.L.U32 UR14, UR14, 0x1, URZ ;  /* 0x000000010e0e7899 */ /* 0x000fe200080006ff */
[----:B------:R-:W-:Y:S01]  /*0760*/  ELECT P0, URZ, PT ;  /* 0x0000000000ff782f */ /* 0x000fe20003800000 */
[----:B------:R-:W2:Y:S02]  /*0770*/  FENCE.VIEW.ASYNC.S ;  /* 0x00000000000073c6 */ /* 0x000ea40000000000 */
[----:B--2---:R2:W3:Y:S08]  /*0780*/  SYNCS.EXCH.64 URZ, [UR9+0x40], UR12 ;  /* 0x0000400c09ff75b2 */ /* 0x0044f00008000100 */
        /* <DEDUP_REMOVED lines=8> */
.L_x_10:
[----:B------:R-:W4:Y:S01]  /*0810*/  SHFL.IDX PT, R0, R72, RZ, 0x1f ;  /* 0x00001fff48007589 */ /* 0x000f2200000e0000 */
[----:B------:R-:W-:Y:S01]  /*0820*/  NOP ;  /* 0x0000000000007918 */ /* 0x000fe20000000000 */
[----:B----4-:R-:W-:-:S13]  /*0830*/  ISETP.NE.AND P0, PT, R0, 0x3, PT ;  /* 0x000000030000780c */ /* 0x010fda0003f05270 */
[----:B------:R-:W-:Y:S05]  /*0840*/  @P0 BRA `(.L_x_11) ;  /* 0x00000000002c0947 */ /* 0x000fea0003800000 */
[----:B---3--:R-:W-:Y:S01]  /*0850*/  UMOV UR8, 0x400 ;  /* 0x0000040000087882 */ /* 0x008fe20000000000 */
[----:B------:R-:W-:Y:S01]  /*0860*/  UMOV UR6, 0x20 ;  /* 0x0000002000067882 */ /* 0x000fe20000000000 */
[----:B------:R-:W-:Y:S02]  /*0870*/  ULEA UR8, UR37, UR8, 0x18 ;  /* 0x0000000825087291 */ /* 0x000fe4000f8ec0ff */
[----:B--2---:R-:W-:-:S04]  /*0880*/  UIADD3 UR12, UPT, UPT, -UR6, 0x100000, URZ ;  /* 0x00100000060c7890 */ /* 0x004fc8000fffe1ff */
[----:B------:R-:W-:Y:S02]  /*0890*/  USHF.L.U32 UR13, UR12, 0xb, URZ ;  /* 0x0000000b0c0d7899 */ /* 0x000fe400080006ff */
[----:B------:R-:W-:Y:S01]  /*08a0*/  USHF.L.U32 UR12, UR12, 0x1, URZ ;  /* 0x000000010c0c7899 */ /* 0x000fe200080006ff */
[----:B------:R-:W-:Y:S01]  /*08b0*/  ELECT P0, URZ, PT ;  /* 0x0000000000ff782f */ /* 0x000fe20003800000 */
[----:B------:R-:W2:Y:S10]  /*08c0*/  FENCE.VIEW.ASYNC.S ;  /* 0x00000000000073c6 */ /* 0x000eb40000000000 */
[----:B--2---:R4:W2:Y:S01]  /*08d0*/  SYNCS.EXCH.64 URZ, [UR8+0x80], UR12 ;  /* 0x0000800c08ff75b2 */ /* 0x0048a20008000100 */
[----:B------:R4:W3:Y:S02]  /*08e0*/  SYNCS.EXCH.64 URZ, [UR8+0x88], UR12 ;  /* 0x0000880c08ff75b2 */ /* 0x0008e40008000100 */
[----:B----4-:R-:W-:Y:S01]  /*08f0*/  NOP ;  /* 0x0000000000007918 */ /* 0x010fe20000000000 */
.L_x_11:
[----:B------:R-:W4:Y:S01]  /*0900*/  SHFL.IDX PT, R0, R72, RZ, 0x1f ;  /* 0x00001fff48007589 */ /* 0x000f2200000e0000 */
[----:B------:R-:W-:Y:S01]  /*0910*/  NOP ;  /* 0x0000000000007918 */ /* 0x000fe20000000000 */
[----:B----4-:R-:W-:-:S13]  /*0920*/  ISETP.NE.AND P0, PT, R0, 0x4, PT ;  /* 0x000000040000780c */ /* 0x010fda0003f05270 */
[----:B------:R-:W-:Y:S05]  /*0930*/  @P0 BRA `(.L_x_12) ;  /* 0x0000000000480947 */ /* 0x000fea0003800000 */
[----:B--2---:R-:W-:Y:S01]  /*0940*/  UMOV UR9, 0x1e0 ;  /* 0x000001e000097882 */ /* 0x004fe20000000000 */
[----:B---3--:R-:W-:Y:S01]  /*0950*/  UMOV UR8, 0x400 ;  /* 0x0000040000087882 */ /* 0x008fe20000000000 */
[----:B------:R-:W-:Y:S01]  /*0960*/  USEL UR9, UR9, 0x1a0, UP5 ;  /* 0x000001a009097887 */ /* 0x000fe2000a800000 */
        /* <DEDUP_REMOVED lines=10> */
[----:B--2---:R4:W2:Y:S08]  /*0a10*/  SYNCS.EXCH.64 URZ, [UR8+0x90], UR12 ;  /* 0x0000900c08ff75b2 */ /* 0x0048b00008000100 */
[----:B------:R4:W3:Y:S01]  /*0a20*/  SYNCS.EXCH.64 URZ, [UR8+0xa0], UR14 ;  /* 0x0000a00e08ff75b2 */ /* 0x0008e20008000100 */
[----:B------:R4:W1:Y:S01]  /*0a30*/  SYNCS.EXCH.64 URZ, [UR8+0x98], UR12 ;  /* 0x0000980c08ff75b2 */ /* 0x0008620008000100 */
[----:B------:R4:W1:Y:S02]  /*0a40*/  SYNCS.EXCH.64 URZ, [UR8+0xa8], UR14 ;  /* 0x0000a80e08ff75b2 */ /* 0x0008640008000100 */
[----:B----4-:R-:W-:Y:S01]  /*0a50*/  NOP ;  /* 0x0000000000007918 */ /* 0x010fe20000000000 */
.L_x_12:
[----:B------:R-:W4:Y:S01]  /*0a60*/  SHFL.IDX PT, R0, R72, RZ, 0x1f ;  /* 0x00001fff48007589 */ /* 0x000f2200000e0000 */
[----:B------:R-:W-:Y:S01]  /*0a70*/  NOP ;  /* 0x0000000000007918 */ /* 0x000fe20000000000 */
[----:B----4-:R-:W-:-:S13]  /*0a80*/  ISETP.NE.AND P0, PT, R0, 0x5, PT ;  /* 0x000000050000780c */ /* 0x010fda0003f05270 */
[----:B------:R-:W-:Y:S05]  /*0a90*/  @P0 BRA `(.L_x_13) ;  /* 0x0000000000540947 */ /* 0x000fea0003800000 */
[----:B--2---:R-:W-:Y:S01]  /*0aa0*/  UMOV UR9, 0x400 ;  /* 0x0000040000097882 */ /* 0x004fe20000000000 */
        /* <DEDUP_REMOVED lines=14> */
[----:B------:R4:W1:Y:S01]  /*0b90*/  SYNCS.EXCH.64 URZ, [UR9+0xd8], UR14 ;  /* 0x0000d80e09ff75b2 */ /* 0x0008620008000100 */
[----:B------:R4:W1:Y:S01]  /*0ba0*/  SYNCS.EXCH.64 URZ, [UR9+0xc0], UR12 ;  /* 0x0000c00c09ff75b2 */ /* 0x0008620008000100 */
[----:B------:R4:W1:Y:S01]  /*0bb0*/  SYNCS.EXCH.64 URZ, [UR9+0xe0], UR14 ;  /* 0x0000e00e09ff75b2 */ /* 0x0008620008000100 */
[----:B------:R4:W1:Y:S01]  /*0bc0*/  SYNCS.EXCH.64 URZ, [UR9+0xc8], UR12 ;  /* 0x0000c80c09ff75b2 */ /* 0x0008620008000100 */
[----:B------:R4:W1:Y:S02]  /*0bd0*/  SYNCS.EXCH.64 URZ, [UR9+0xe8], UR14 ;  /* 0x0000e80e09ff75b2 */ /* 0x0008640008000100 */
[----:B----4-:R-:W-:Y:S01]  /*0be0*/  NOP ;  /* 0x0000000000007918 */ /* 0x010fe20000000000 */
.L_x_13:
[----:B------:R-:W4:Y:S01]  /*0bf0*/  SHFL.IDX PT, R0, R72, RZ, 0x1f ;  /* 0x00001fff48007589 */ /* 0x000f2200000e0000 */
[----:B------:R-:W-:Y:S01]  /*0c00*/  ISETP.NE.OR P1, PT, RZ, UR10, !P1 ;  /* 0x0000000aff007c0c */ /* 0x000fe2000cf25670 */
        /* <DEDUP_REMOVED lines=12> */
[----:B------:R4:W3:Y:S01]  /*0cd0*/  SYNCS.EXCH.64 URZ, [UR8+0x100], UR12 ;  /* 0x0001000c08ff75b2 */ /* 0x0008e20008000100 */
[----:B------:R4:W1:Y:S01]  /*0ce0*/  SYNCS.EXCH.64 URZ, [UR8+0xf8], UR12 ;  /* 0x0000f80c08ff75b2 */ /* 0x0008620008000100 */
[----:B------:R4:W1:Y:S02]  /*0cf0*/  SYNCS.EXCH.64 URZ, [UR8+0x108], UR12 ;  /* 0x0001080c08ff75b2 */ /* 0x0008640008000100 */
[----:B----4-:R-:W-:Y:S01]  /*0d00*/  NOP ;  /* 0x0000000000007918 */ /* 0x010fe20000000000 */
.L_x_14:
[----:B------:R-:W-:Y:S01]  /*0d10*/  VOTEU.ALL UP1, P1 ;  /* 0x0000000000ff7886 */ /* 0x000fe20000820000 */
[----:B---3--:R-:W3:Y:S01]  /*0d20*/  LDCU UR8, c[0x0][0x36c] ;  /* 0x00006d80ff0877ac */ /* 0x008ee20008000800 */
[----:B------:R-:W-:Y:S01]  /*0d30*/  NOP ;  /* 0x0000000000007918 */ /* 0x000fe20000000000 */
[----:B------:R-:W-:Y:S01]  /*0d40*/  LOP3.LUT R10, R81, 0x1f, RZ, 0xc0, !PT ;  /* 0x0000001f510a7812 */ /* 0x000fe200078ec0ff */
[----:B--2---:R-:W-:Y:S01]  /*0d50*/  UMOV UR12, 0x20 ;  /* 0x00000020000c7882 */ /* 0x004fe20000000000 */
[----:B------:R-:W-:Y:S01]  /*0d60*/  @!UP1 UMOV UR6, 0x400 ;  /* 0x0000040000069882 */ /* 0x000fe20000000000 */
[----:B------:R-:W-:-:S04]  /*0d70*/  @!UP1 UIADD3 UR12, UPT, UPT, -UR12, 0x100000, URZ ;  /* 0x001000000c0c9890 */ /* 0x000fc8000fffe1ff */
[----:B------:R-:W-:Y:S02]  /*0d80*/  @!UP1 USHF.L.U32 UR13, UR12, 0xb, URZ ;  /* 0x0000000b0c0d9899 */ /* 0x000fe400080006ff */
[----:B------:R-:W-:Y:S02]  /*0d90*/  @!UP1 USHF.L.U32 UR12, UR12, 0x1, URZ ;  /* 0x000000010c0c9899 */ /* 0x000fe400080006ff */
[----:B------:R-:W-:Y:S01]  /*0da0*/  @!UP1 ULEA UR6, UR37, UR6, 0x18 ;  /* 0x0000000625069291 */ /* 0x000fe2000f8ec0ff */
[----:B------:R-:W-:Y:S01]  /*0db0*/  VOTEU.ALL UP1, P1 ;  /* 0x0000000000ff7886 */ /* 0x000fe20000820000 */
[----:B------:R-:W-:Y:S01]  /*0dc0*/  UISETP.NE.AND UP4, UPT, UR10, URZ, UPT ;  /* 0x000000ff0a00728c */ /* 0x000fe2000bf85270 */
[----:B------:R-:W2:Y:S09]  /*0dd0*/  FENCE.VIEW.ASYNC.S ;  /* 0x00000000000073c6 */ /* 0x000eb20000000000 */
[----:B--2---:R2:W4:Y:S01]  /*0de0*/  @!UP1 SYNCS.EXCH.64 URZ, [UR6+0x110], UR12 ;  /* 0x0001100c06ff95b2 */ /* 0x0045220008000100 */
[----:B---3--:R-:W-:-:S09]  /*0df0*/  UISETP.EQ.U32.AND UP1, UPT, UR8, 0x1, UPT ;  /* 0x000000010800788c */ /* 0x008fd2000bf22070 */
[----:B------:R-:W-:Y:S05]  /*0e00*/  BRA.U !UP1, `(.L_x_15) ;  /* 0x0000000109087547 */ /* 0x000fea000b800000 */
[----:B-1--4-:R-:W-:Y:S01]  /*0e10*/  UCGABAR_ARV ;  /* 0x00000000000079c7 */ /* 0x012fe20008000000 */
[----:B------:R-:W-:Y:S05]  /*0e20*/  BRA `(.L_x_16) ;  /* 0x0000000000047947 */ /* 0x000fea0003800000 */
.L_x_15:
[----:B-1--4-:R-:W-:Y:S01]  /*0e30*/  NOP ;  /* 0x0000000000007918 */ /* 0x012fe20000000000 */
.L_x_16:
[----:B------:R-:W1:Y:S01]  /*0e40*/  S2R R11, SR_CTAID.X ;  /* 0x00000000000b7919 */ /* 0x000e620000002500 */
[----:B------:R-:W-:-:S05]  /*0e50*/  CS2R.32 R68, SR_CgaSize ;  /* 0x0000000000447805 */ /* 0x000fca0000008a00 */
[----:B------:R-:W-:-:S05]  /*0e60*/  IMAD R68, R68, -0xa0, RZ ;  /* 0xffffff6044447824 */ /* 0x000fca00078e02ff */
[----:B------:R-:W-:-:S14]  /*0e70*/  R2UR UR8, R68 ;  /* 0x00000000440872ca */ /* 0x000fdc00000e0000 */
[----:B------:R-:W3:Y:S01]  /*0e80*/  LDCU UR8, c[0x0][UR8+0x2b0] ;  /* 0x00005600080877ac */ /* 0x000ee20008000800 */
[----:B------:R-:W-:-:S05]  /*0e90*/  CS2R.32 R0, SR_CgaSize ;  /* 0x0000000000007805 */ /* 0x000fca0000008a00 */
[----:B------:R-:W-:-:S06]  /*0ea0*/  IMAD R0, R0, -0xa0, RZ ;  /* 0xffffff6000007824 */ /* 0x000fcc00078e02ff */
[----:B------:R-:W4:Y:S01]  /*0eb0*/  LDC R0, c[0x0][R0+0x2a0] ;  /* 0x0000a80000007b82 */ /* 0x000f220000000800 */
[----:B------:R-:W-:Y:S01]  /*0ec0*/  PRMT R8, RZ, 0x7610, R8 ;  /* 0x00007610ff087816 */ /* 0x000fe20000000008 */
[----:B------:R-:W3:Y:S01]  /*0ed0*/  S2R R20, SR_CTAID.Y ;  /* 0x0000000000147919 */ /* 0x000ee20000002600 */
[----:B------:R-:W-:-:S05]  /*0ee0*/  CS2R.32 R68, SR_CgaSize ;  /* 0x0000000000447805 */ /* 0x000fca0000008a00 */
[----:B------:R-:W-:-:S05]  /*0ef0*/  IMAD R68, R68, -0xa0, RZ ;  /* 0xffffff6044447824 */ /* 0x000fca00078e02ff */
[----:B--2---:R-:W-:-:S14]  /*0f00*/  R2UR UR6, R68 ;  /* 0x00000000440672ca */ /* 0x004fdc00000e0000 */
[----:B------:R-:W2:Y:S01]  /*0f10*/  LDCU UR6, c[0x0][UR6+0x2b4] ;  /* 0x00005680060677ac */ /* 0x000ea20008000800 */
[----:B------:R-:W-:Y:S01]  /*0f20*/  UISETP.NE.AND UP2, UPT, UR10, 0x2, UPT ;  /* 0x000000020a00788c */ /* 0x000fe2000bf45270 */
[----:B------:R-:W3:Y:S01]  /*0f30*/  LDC R9, c[0x0][0xb24] ;  /* 0x0002c900ff097b82 */ /* 0x000ee20000000800 */
[----:B------:R-:W-:-:S05]  /*0f40*/  CS2R.32 R66, SR_CgaSize ;  /* 0x0000000000427805 */ /* 0x000fca0000008a00 */
[----:B------:R-:W-:-:S06]  /*0f50*/  IMAD R66, R66, -0xa0, RZ ;  /* 0xffffff6042427824 */ /* 0x000fcc00078e02ff */
[----:B------:R-:W4:Y:S08]  /*0f60*/  LDC R66, c[0x0][R66+0x2a4] ;  /* 0x0000a90042427b82 */ /* 0x000f300000000800 */
[----:B------:R-:W4:Y:S01]  /*0f70*/  LDC R26, c[0x0][0xb24] ;  /* 0x0002c900ff1a7b82 */ /* 0x000f220000000800 */
[----:B-1----:R-:W-:Y:S01]  /*0f80*/  I2FP.F32.U32 R4, R11 ;  /* 0x0000000b00047245 */ /* 0x002fe20000201000 */
[----:B------:R-:W-:-:S06]  /*0f90*/  IMAD.MOV.U32 R21, RZ, RZ, R11 ;  /* 0x000000ffff157224 */ /* 0x000fcc00078e000b */
[----:B------:R-:W1:Y:S01]  /*0fa0*/  S2UR UR36, SR_CTAID.Z ;  /* 0x00000000002479c3 */ /* 0x000e620000002700 */
[----:B---3--:R-:W-:Y:S02]  /*0fb0*/  ISETP.GE.AND P0, PT, R9, 0x1, PT ;  /* 0x000000010900780c */ /* 0x008fe40003f06270 */
[----:B------:R-:W-:Y:S01]  /*0fc0*/  I2FP.F32.U32 R2, R20 ;  /* 0x0000001400027245 */ /* 0x000fe20000201000 */
[----:B------:R-:W-:-:S04]  /*0fd0*/  FMUL R4, R4, UR8 ;  /* 0x0000000804047c20 */ /* 0x000fc80008400000 */
[----:B--2---:R-:W-:Y:S01]  /*0fe0*/  FMUL R2, R2, UR6 ;  /* 0x0000000602027c20 */ /* 0x004fe20008400000 */
[----:B------:R-:W2:Y:S01]  /*0ff0*/  F2I.U32.TRUNC.NTZ R68, R4 ;  /* 0x0000000400447305 */ /* 0x000ea2000020f000 */
[----:B------:R-:W3:Y:S07]  /*1000*/  LDCU UR6, c[0x0][0xb30] ;  /* 0x00016600ff0677ac */ /* 0x000eee0008000800 */
[----:B------:R-:W1:Y:S01]  /*1010*/  F2I.U32.TRUNC.NTZ R3, R2 ;  /* 0x0000000200037305 */ /* 0x000e62000020f000 */
[----:B--2---:R-:W-:-:S04]  /*1020*/  IMAD.MOV R68, RZ, RZ, -R68 ;  /* 0x000000ffff447224 */ /* 0x004fc800078e0a44 */
[----:B----4-:R-:W-:Y:S01]  /*1030*/  IMAD R68, R0, R68, R11 ;  /* 0x0000004400447224 */ /* 0x010fe200078e020b */
[----:B------:R-:W-:Y:S01]  /*1040*/  PRMT R0, RZ, 0x7610, R0 ;  /* 0x00007610ff007816 */ /* 0x000fe20000000000 */
[----:B---3--:R-:W-:Y:S01]  /*1050*/  UISETP.NE.AND UP3, UPT, UR6, 0x1, UPT ;  /* 0x000000010600788c */ /* 0x008fe2000bf65270 */
[----:B-1----:R-:W-:-:S05]  /*1060*/  IADD3 R3, PT, PT, -R3, RZ, RZ ;  /* 0x000000ff03037210 */ /* 0x002fca0007ffe1ff */
[----:B------:R-:W-:Y:S01]  /*1070*/  IMAD R66, R66, R3, R20 ;  /* 0x0000000342427224 */ /* 0x000fe200078e0214 */
[----:B------:R-:W-:Y:S06]  /*1080*/  BRA.U UP4, `(.L_x_17) ;  /* 0x0000000104247547 */ /* 0x000fec000b800000 */
[----:B------:R-:W-:Y:S01]  /*1090*/  ISETP.NE.AND P1, PT, R66, RZ, PT ;  /* 0x000000ff4200720c */ /* 0x000fe20003f25270 */
[----:B------:R-:W-:Y:S01]  /*10a0*/  IMAD.MOV.U32 R0, RZ, RZ, 0x3 ;  /* 0x00000003ff007424 */ /* 0x000fe200078e00ff */
[C---:B------:R-:W-:Y:S02]  /*10b0*/  LOP3.LUT R3, R68.reuse, 0xfffffffe, RZ, 0xc0, !PT ;  /* 0xfffffffe44037812 */ /* 0x040fe400078ec0ff */
[----:B------:R-:W-:Y:S02]  /*10c0*/  ISETP.LT.U32.OR P1, PT, R68, 0x2, !P1 ;  /* 0x000000024400780c */ /* 0x000fe40004f21470 */
[----:B------:R-:W-:Y:S02]  /*10d0*/  SHF.L.U32 R0, R0, R3, RZ ;  /* 0x0000000300007219 */ /* 0x000fe400000006ff */
[----:B------:R-:W-:Y:S02]  /*10e0*/  SEL R5, RZ, 0x1, !P1 ;  /* 0x00000001ff057807 */ /* 0x000fe40004800000 */
[----:B------:R-:W-:-:S05]  /*10f0*/  SEL R2, RZ, 0x2, !P1 ;  /* 0x00000002ff027807 */ /* 0x000fca0004800000 */
[----:B------:R-:W-:-:S05]  /*1100*/  IMAD.IADD R2, R5, 0x1, R2 ;  /* 0x0000000105027824 */ /* 0x000fca00078e0202 */
[----:B------:R-:W-:Y:S02]  /*1110*/  PRMT R8, R2, 0x7610, R8 ;  /* 0x0000761002087816 */ /* 0x000fe40000000008 */
.L_x_17:
[----:B------:R-:W-:Y:S05]  /*1120*/  @!P0 BRA `(.L_x_18) ;  /* 0x0000000000b88947 */ /* 0x000fea0003800000 */
[----:B------:R-:W1:Y:S01]  /*1130*/  LDC.64 R4, c[0x0][0xb18] ;  /* 0x0002c600ff047b82 */ /* 0x000e620000000a00 */
[----:B------:R-:W-:-:S07]  /*1140*/  ISETP.NE.AND P0, PT, R9, 0x1, PT ;  /* 0x000000010900780c */ /* 0x000fce0003f05270 */
[----:B------:R-:W2:Y:S08]  /*1150*/  LDC R14, c[0x0][0xb0c] ;  /* 0x0002c300ff0e7b82 */ /* 0x000eb00000000800 */
[----:B------:R-:W3:Y:S08]  /*1160*/  LDC R13, c[0x0][0x370] ;  /* 0x0000dc00ff0d7b82 */ /* 0x000ef00000000800 */
[----:B------:R-:W4:Y:S01]  /*1170*/  LDC R16, c[0x0][0x374] ;  /* 0x0000dd00ff107b82 */ /* 0x000f220000000800 */
[----:B-1----:R-:W-:-:S07]  /*1180*/  ISETP.NE.AND P1, PT, R4, 0x1, PT ;  /* 0x000000010400780c */ /* 0x002fce0003f25270 */
[----:B------:R-:W3:Y:S01]  /*1190*/  LDC.64 R6, c[0x0][0xb10] ;  /* 0x0002c400ff067b82 */ /* 0x000ee20000000a00 */
[----:B--2---:R-:W-:-:S07]  /*11a0*/  ISETP.NE.AND P2, PT, R14, 0x1, PT ;  /* 0x000000010e00780c */ /* 0x004fce0003f45270 */
[----:B------:R-:W1:Y:S08]  /*11b0*/  LDC R12, c[0x0][0xb20] ;  /* 0x0002c800ff0c7b82 */ /* 0x000e700000000800 */
[----:B------:R-:W2:Y:S01]  /*11c0*/  LDC.64 R2, c[0x0][0xb28] ;  /* 0x0002ca00ff027b82 */ /* 0x000ea20000000a00 */
[----:B----4-:R-:W-:-:S04]  /*11d0*/  IMAD.HI.U32 R15, R16, R5, RZ ;  /* 0x00000005100f7227 */ /* 0x010fc800078e00ff */
[----:B------:R-:W-:-:S04]  /*11e0*/  IMAD.HI.U32 R5, R20, R5, RZ ;  /* 0x0000000514057227 */ /* 0x000fc800078e00ff */
[----:B---3--:R-:W-:-:S04]  /*11f0*/  IMAD.HI.U32 R18, R13, R6, RZ ;  /* 0x000000060d127227 */ /* 0x008fc800078e00ff */
[C---:B------:R-:W-:Y:S01]  /*1200*/  IMAD.HI.U32 R22, R11.reuse, R6, RZ ;  /* 0x000000060b167227 */ /* 0x040fe200078e00ff */
[-C--:B------:R-:W-:Y:S02]  /*1210*/  @P2 SHF.R.U32.HI R13, RZ, R7.reuse, R18 ;  /* 0x00000007ff0d2219 */ /* 0x080fe40000011612 */
[-C--:B-1----:R-:W-:Y:S02]  /*1220*/  @P1 SHF.R.U32.HI R16, RZ, R12.reuse, R15 ;  /* 0x0000000cff101219 */ /* 0x082fe4000001160f */
[----:B------:R-:W-:Y:S02]  /*1230*/  SHF.R.U32.HI R5, RZ, R12, R5 ;  /* 0x0000000cff057219 */ /* 0x000fe40000011605 */
[----:B------:R-:W-:Y:S02]  /*1240*/  SHF.R.U32.HI R22, RZ, R7, R22 ;  /* 0x00000007ff167219 */ /* 0x000fe40000011616 */
[----:B------:R-:W-:Y:S01]  /*1250*/  SEL R5, R20, R5, !P1 ;  /* 0x0000000514057207 */ /* 0x000fe20004800000 */
[----:B--2---:R-:W-:Y:S01]  /*1260*/  IMAD.HI.U32 R18, R16, R2, RZ ;  /* 0x0000000210127227 */ /* 0x004fe200078e00ff */
[----:B------:R-:W-:-:S02]  /*1270*/  SEL R21, R11, R22, !P2 ;  /* 0x000000160b157207 */ /* 0x000fc40005000000 */
[----:B------:R-:W-:Y:S01]  /*1280*/  IADD3 R7, PT, PT, -R5, RZ, RZ ;  /* 0x000000ff05077210 */ /* 0x000fe20007ffe1ff */
[----:B------:R-:W-:Y:S01]  /*1290*/  IMAD.HI.U32 R6, R13, R2, RZ ;  /* 0x000000020d067227 */ /* 0x000fe200078e00ff */
[----:B------:R-:W-:-:S03]  /*12a0*/  @P0 SHF.R.U32.HI R16, RZ, R3, R18 ;  /* 0x00000003ff100219 */ /* 0x000fc60000011612 */
[----:B------:R-:W-:Y:S01]  /*12b0*/  IMAD R7, R4, R7, R20 ;  /* 0x0000000704077224 */ /* 0x000fe200078e0214 */
[----:B------:R-:W-:Y:S01]  /*12c0*/  @P0 SHF.R.U32.HI R13, RZ, R3, R6 ;  /* 0x00000003ff0d0219 */ /* 0x000fe20000011606 */
[----:B------:R-:W-:-:S04]  /*12d0*/  IMAD R16, R16, R9, RZ ;  /* 0x0000000910107224 */ /* 0x000fc800078e02ff */
[----:B------:R-:W-:Y:S01]  /*12e0*/  IMAD R6, R13, R9, RZ ;  /* 0x000000090d067224 */ /* 0x000fe200078e02ff */
[----:B------:R-:W-:-:S04]  /*12f0*/  ISETP.GE.AND P1, PT, R5, R16, PT ;  /* 0x000000100500720c */ /* 0x000fc80003f26270 */
[----:B------:R-:W-:Y:S01]  /*1300*/  ISETP.GE.OR P1, PT, R21, R6, P1 ;  /* 0x000000061500720c */ /* 0x000fe20000f26670 */
[----:B------:R-:W-:-:S05]  /*1310*/  IMAD.HI.U32 R6, R5, R2, RZ ;  /* 0x0000000205067227 */ /* 0x000fca00078e00ff */
[----:B------:R-:W-:-:S04]  /*1320*/  SHF.R.U32.HI R6, RZ, R3, R6 ;  /* 0x00000003ff067219 */ /* 0x000fc80000011606 */
[----:B------:R-:W-:-:S03]  /*1330*/  SEL R6, R5, R6, !P0 ;  /* 0x0000000605067207 */ /* 0x000fc60004000000 */
[----:B------:R-:W-:Y:S01]  /*1340*/  @!P1 IMAD.HI.U32 R12, R21, R2, RZ ;  /* 0x00000002150c9227 */ /* 0x000fe200078e00ff */
[----:B------:R-:W-:-:S04]  /*1350*/  IADD3 R2, PT, PT, -R6, RZ, RZ ;  /* 0x000000ff06027210 */ /* 0x000fc80007ffe1ff */
[----:B------:R-:W-:Y:S01]  /*1360*/  @!P1 SHF.R.U32.HI R12, RZ, R3, R12 ;  /* 0x00000003ff0c9219 */ /* 0x000fe2000001160c */
[----:B------:R-:W-:-:S03]  /*1370*/  IMAD R2, R9, R2, R5 ;  /* 0x0000000209027224 */ /* 0x000fc600078e0205 */
[----:B------:R-:W-:-:S05]  /*1380*/  @!P1 SEL R3, R21, R12, !P0 ;  /* 0x0000000c15039207 */ /* 0x000fca0004000000 */
[--C-:B------:R-:W-:Y:S02]  /*1390*/  @!P1 IMAD.IADD R6, R6, 0x1, -R3.reuse ;  /* 0x0000000106069824 */ /* 0x100fe400078e0a03 */
[----:B------:R-:W-:Y:S01]  /*13a0*/  @!P1 IMAD R3, R2, R13, R3 ;  /* 0x0000000d02039224 */ /* 0x000fe200078e0203 */
[----:B------:R-:W-:Y:S01]  /*13b0*/  IADD3 R2, PT, PT, -R21, RZ, RZ ;  /* 0x000000ff15027210 */ /* 0x000fe20007ffe1ff */
[----:B------:R-:W-:Y:S02]  /*13c0*/  @!P1 IMAD R5, R6, R9, R21 ;  /* 0x0000000906059224 */ /* 0x000fe400078e0215 */
[----:B------:R-:W-:Y:S02]  /*13d0*/  @!P1 IMAD.MOV.U32 R21, RZ, RZ, R3 ;  /* 0x000000ffff159224 */ /* 0x000fe400078e0003 */
[----:B------:R-:W-:Y:S02]  /*13e0*/  IMAD R2, R14, R2, R11 ;  /* 0x000000020e027224 */ /* 0x000fe400078e020b */
[----:B------:R-:W-:-:S02]  /*13f0*/  IMAD R20, R5, R4, R7 ;  /* 0x0000000405147224 */ /* 0x000fc400078e0207 */
[----:B------:R-:W-:Y:S02]  /*1400*/  IMAD R21, R21, R14, R2 ;  /* 0x0000000e15157224 */ /* 0x000fe400078e0202 */
.L_x_18:
[----:B------:R-:W-:Y:S05]  /*1410*/  BRA.U UP3, `(.L_x_19) ;  /* 0x0000000103407547 */ /* 0x000fea000b800000 */
[----:B------:R-:W1:Y:S08]  /*1420*/  LDC.64 R4, c[0x0][0xb10] ;  /* 0x0002c400ff047b82 */ /* 0x000e700000000a00 */
[----:B------:R-:W2:Y:S08]  /*1430*/  LDC.64 R2, c[0x0][0xb18] ;  /* 0x0002c600ff027b82 */ /* 0x000eb00000000a00 */
[----:B------:R-:W3:Y:S08]  /*1440*/  LDC R6, c[0x0][0xb20] ;  /* 0x0002c800ff067b82 */ /* 0x000ef00000000800 */
[----:B------:R-:W4:Y:S01]  /*1450*/  LDC R12, c[0x0][0xb0c] ;  /* 0x0002c300ff0c7b82 */ /* 0x000f220000000800 */
[----:B-1----:R-:W-:-:S05]  /*1460*/  IMAD.HI.U32 R4, R21, R4, RZ ;  /* 0x0000000415047227 */ /* 0x002fca00078e00ff */
[----:B------:R-:W-:Y:S01]  /*1470*/  SHF.R.U32.HI R4, RZ, R5, R4 ;  /* 0x00000005ff047219 */ /* 0x000fe20000011604 */
[----:B--2---:R-:W-:Y:S01]  /*1480*/  IMAD.HI.U32 R3, R20, R3, RZ ;  /* 0x0000000314037227 */ /* 0x004fe200078e00ff */
[----:B------:R-:W-:-:S04]  /*1490*/  ISETP.NE.AND P0, PT, R2, 0x1, PT ;  /* 0x000000010200780c */ /* 0x000fc80003f05270 */
[----:B---3--:R-:W-:-:S04]  /*14a0*/  SHF.R.U32.HI R3, RZ, R6, R3 ;  /* 0x00000006ff037219 */ /* 0x008fc80000011603 */
[----:B------:R-:W-:Y:S02]  /*14b0*/  SEL R3, R20, R3, !P0 ;  /* 0x0000000314037207 */ /* 0x000fe40004000000 */
[----:B----4-:R-:W-:-:S04]  /*14c0*/  ISETP.NE.AND P1, PT, R12, 0x1, PT ;  /* 0x000000010c00780c */ /* 0x010fc80003f25270 */
[----:B------:R-:W-:-:S05]  /*14d0*/  SEL R6, R21, R4, !P1 ;  /* 0x0000000415067207 */ /* 0x000fca0004800000 */
[----:B------:R-:W-:Y:S02]  /*14e0*/  IMAD.IADD R4, R3, 0x1, -R6 ;  /* 0x0000000103047824 */ /* 0x000fe400078e0a06 */
[----:B------:R-:W-:Y:S02]  /*14f0*/  IMAD.IADD R3, R6, 0x1, -R3 ;  /* 0x0000000106037824 */ /* 0x000fe400078e0a03 */
[----:B------:R-:W-:Y:S02]  /*1500*/  IMAD R21, R4, R12, R21 ;  /* 0x0000000c04157224 */ /* 0x000fe400078e0215 */
[----:B------:R-:W-:Y:S02]  /*1510*/  IMAD R20, R3, R2, R20 ;  /* 0x0000000203147224 */ /* 0x000fe400078e0214 */
.L_x_19:
[----:B------:R-:W-:Y:S05]  /*1520*/  BRA.U !UP1, `(.L_x_20) ;  /* 0x00000001090c7547 */ /* 0x000fea000b800000 */
[----:B------:R-:W-:Y:S01]  /*1530*/  UCGABAR_WAIT ;  /* 0x0000000000007dc7 */ /* 0x000fe20008000000 */
[----:B------:R-:W-:Y:S01]  /*1540*/  CCTL.IVALL ;  /* 0x00000000ff00798f */ /* 0x000fe20002000000 */
[----:B------:R-:W-:Y:S05]  /*1550*/  BRA `(.L_x_21) ;  /* 0x0000000000047947 */ /* 0x000fea0003800000 */
.L_x_20:
[----:B------:R-:W-:Y:S06]  /*1560*/  BAR.SYNC.DEFER_BLOCKING 0x0 ;  /* 0x0000000000007b1d */ /* 0x000fec0000010000 */
.L_x_21:
[----:B------:R-:W-:Y:S05]  /*1570*/  BRA.U UP2, `(.L_x_22) ;  /* 0x0000001502107547 */ /* 0x000fea000b800000 */
[----:B------:R-:W1:Y:S01]  /*1580*/  LDCU UR15, c[0x0][0x38c] ;  /* 0x00007180ff0f77ac */ /* 0x000e620008000800 */
[----:B------:R-:W2:Y:S01]  /*1590*/  LDC R9, c[0x0][0x370] ;  /* 0x0000dc00ff097b82 */ /* 0x000ea20000000800 */
[C---:B------:R-:W-:Y:S01]  /*15a0*/  IMAD.SHL.U32 R17, R11.reuse, 0x20, RZ ;  /* 0x000000200b117824 */ /* 0x040fe200078e00ff */
[----:B------:R-:W-:Y:S01]  /*15b0*/  PLOP3.LUT P1, PT, PT, PT, UP5, 0x80, 0x8 ;  /* 0x000000000008781c */ /* 0x000fe20003f2f058 */
[----:B------:R-:W-:Y:S01]  /*15c0*/  HFMA2 R15, -RZ, RZ, 0, 5.9604644775390625e-08 ;  /* 0x00000001ff0f7431 */ /* 0x000fe200000001ff */
[----:B------:R-:W-:Y:S01]  /*15d0*/  UISETP.NE.AND UP1, UPT, UR10, URZ, UPT ;  /* 0x000000ff0a00728c */ /* 0x000fe2000bf25270 */
[----:B------:R-:W-:Y:S01]  /*15e0*/  HFMA2 R12, -RZ, RZ, 0, 0 ;  /* 0x00000000ff0c7431 */ /* 0x000fe200000001ff */
[----:B------:R-:W-:Y:S01]  /*15f0*/  ISETP.NE.AND P4, PT, R10, RZ, P5 ;  /* 0x000000ff0a00720c */ /* 0x000fe20002f85270 */
[----:B------:R-:W-:Y:S01]  /*1600*/  IMAD.SHL.U32 R16, R11, 0x80, RZ ;  /* 0x000000800b107824 */ /* 0x000fe200078e00ff */
[----:B------:R-:W3:Y:S01]  /*1610*/  LDC R0, c[0x0][0x374] ;  /* 0x0000dd00ff007b82 */ /* 0x000ee20000000800 */
[----:B------:R-:W-:Y:S01]  /*1620*/  PLOP3.LUT P1, PT, P1, PT, PT, 0x8, 0x80 ;  /* 0x000000000080781c */ /* 0x000fe20000f2e170 */
[----:B------:R-:W-:Y:S01]  /*1630*/  IMAD.MOV.U32 R14, RZ, RZ, RZ ;  /* 0x000000ffff0e7224 */ /* 0x000fe200078e00ff */
[----:B------:R-:W-:Y:S01]  /*1640*/  MOV R8, 0x1 ;  /* 0x0000000100087802 */ /* 0x000fe20000000f00 */
[----:B------:R-:W-:Y:S01]  /*1650*/  IMAD.MOV.U32 R10, RZ, RZ, RZ ;  /* 0x000000ffff0a7224 */ /* 0x000fe200078e00ff */
[----:B------:R-:W-:Y:S01]  /*1660*/  LOP3.LUT R17, R17, 0x20, RZ, 0xc0, !PT ;  /* 0x0000002011117812 */ /* 0x000fe200078ec0ff */
[----:B------:R-:W4:Y:S01]  /*1670*/  LDCU.64 UR30, c[0x0][0x348] ;  /* 0x00006900ff1e77ac */ /* 0x000f220008000a00 */
[----:B-1----:R-:W-:-:S02]  /*1680*/  UIADD3 UR4, UPT, UPT, UR15, 0x3f, URZ ;  /* 0x0000003f0f047890 */ /* 0x002fc4000fffe0ff */
[----:B------:R-:W-:Y:S02]  /*1690*/  USEL UR7, UR7, 0x2, UP1 ;  /* 0x0000000207077887 */ /* 0x000fe40008800000 */
[----:B------:R-:W-:Y:S01]  /*16a0*/  USHF.R.S32.HI UR22, URZ, 0x1f, UR4 ;  /* 0x0000001fff167899 */ /* 0x000fe20008011404 */
[----:B------:R-:W-:-:S03]  /*16b0*/  UMOV UR13, URZ ;  /* 0x000000ff000d7c82 */ /* 0x000fc60008000000 */
[----:B------:R-:W-:Y:S02]  /*16c0*/  ULEA.HI UR22, UR22, UR4, URZ, 0x6 ;  /* 0x0000000416167291 */ /* 0x000fe4000f8f30ff */
[----:B------:R-:W-:Y:S02]  /*16d0*/  UIADD3 UR4, UPT, UPT, UR15, -0x1, URZ ;  /* 0xffffffff0f047890 */ /* 0x000fe4000fffe0ff */
[----:B------:R-:W-:Y:S02]  /*16e0*/  USHF.R.S32.HI UR22, URZ, 0x6, UR22 ;  /* 0x00000006ff167899 */ /* 0x000fe40008011416 */
[----:B------:R-:W-:Y:S02]  /*16f0*/  UISETP.GE.U32.AND UP2, UPT, UR4, -0x7f, UPT ;  /* 0xffffff810400788c */ /* 0x000fe4000bf46070 */
[----:B------:R-:W-:Y:S02]  /*1700*/  UISETP.LT.U32.AND UP0, UPT, UR22, 0x4, UPT ;  /* 0x000000041600788c */ /* 0x000fe4000bf01070 */
[----:B------:R-:W-:-:S02]  /*1710*/  UIADD3 UR15, UPT, UPT, UR15, 0x7e, URZ ;  /* 0x0000007e0f0f7890 */ /* 0x000fc4000fffe0ff */
[----:B------:R-:W-:-:S04]  /*1720*/  USEL UR21, UR22, 0x4, UP0 ;  /* 0x0000000416157887 */ /* 0x000fc80008000000 */
[----:B------:R-:W-:Y:S02]  /*1730*/  UIADD3 UR6, UPT, UPT, UR21, -0x1, URZ ;  /* 0xffffffff15067890 */ /* 0x000fe4000fffe0ff */
[----:B------:R-:W-:Y:S02]  /*1740*/  @UP2 UIADD3 UR6, UPT, UPT, UR21, URZ, URZ ;  /* 0x000000ff15062290 */ /* 0x000fe4000fffe0ff */
[----:B------:R-:W-:Y:S02]  /*1750*/  UIADD3 UR14, UPT, UPT, UR22, -UR21, URZ ;  /* 0x80000015160e7290 */ /* 0x000fe4000fffe0ff */
[----:B------:R-:W-:Y:S02]  /*1760*/  UIADD3 UR5, UPT, UPT, UR6, 0x1, URZ ;  /* 0x0000000106057890 */ /* 0x000fe4000fffe0ff */
[----:B--2-4-:R-:W-:-:S12]  /*1770*/  UIADD3 UR6, UPT, UPT, -UR6, URZ, URZ ;  /* 0x000000ff06067290 */ /* 0x014fd8000fffe1ff */
.L_x_42:
[----:B------:R-:W-:Y:S01]  /*1780*/  UISETP.NE.AND UP0, UPT, UR37, URZ, UPT ;  /* 0x000000ff2500728c */ /* 0x000fe2000bf05270 */
[----:B------:R-:W1:Y:S08]  /*1790*/  S2UR UR37, SR_CgaCtaId ;  /* 0x00000000002579c3 */ /* 0x000e700000008800 */
[----:B------:R-:W-:Y:S05]  /*17a0*/  BRA.U UP0, `(.L_x_23) ;  /* 0x0000000100347547 */ /* 0x000fea000b800000 */
[----:B------:R-:W2:Y:S01]  /*17b0*/  S2R R2, SR_CgaCtaId ;  /* 0x0000000000027919 */ /* 0x000ea20000008800 */
[----:B------:R-:W-:-:S04]  /*17c0*/  MOV R3, 0x400 ;  /* 0x0000040000037802 */ /* 0x000fc80000000f00 */
[----:B--2---:R-:W-:Y:S02]  /*17d0*/  LEA R3, R2, R3, 0x18 ;  /* 0x0000000302037211 */ /* 0x004fe400078ec0ff */
[----:B------:R-:W-:-:S03]  /*17e0*/  SHF.L.U32 R2, R8, 0x1f, RZ ;  /* 0x0000001f08027819 */ /* 0x000fc600000006ff */
[----:B------:R-:W-:-:S04]  /*17f0*/  IMAD R3, R10, 0x8, R3 ;  /* 0x000000080a037824 */ /* 0x000fc800078e0203 */
[----:B------:R-:W2:Y:S02]  /*1800*/  SYNCS.PHASECHK.TRANS64.TRYWAIT P0, [R3+URZ+0x100], R2 ;  /* 0x00010002030075a7 */ /* 0x000ea400080011ff */
[----:B--2---:R-:W-:Y:S05]  /*1810*/  @!P0 BRA `(.L_x_24) ;  /* 0x0000007000e88947 */ /* 0x004fea0003800000 */
.L_x_149:
[----:B------:R-:W-:Y:S01]  /*1820*/  VIADD R10, R10, 0x1 ;  /* 0x000000010a0a7836 */ /* 0x000fe20000000000 */
[----:B------:R2:W-:Y:S04]  /*1830*/  SYNCS.ARRIVE.TRANS64.A1T0 RZ, [R3+URZ+0xf0], RZ ;  /* 0x0000f0ff03ff79a7 */ /* 0x0005e800081000ff */
[----:B------:R-:W-:-:S04]  /*1840*/  ISETP.NE.AND P0, PT, R10, 0x2, PT ;  /* 0x000000020a00780c */ /* 0x000fc80003f05270 */
[----:B------:R-:W-:Y:S02]  /*1850*/  SEL R10, R10, RZ, P0 ;  /* 0x000000ff0a0a7207 */ /* 0x000fe40000000000 */
[----:B--2---:R-:W-:-:S04]  /*1860*/  SEL R3, RZ, 0x1, P0 ;  /* 0x00000001ff037807 */ /* 0x004fc80000000000 */
[----:B------:R-:W-:-:S07]  /*1870*/  LOP3.LUT R8, R8, R3, RZ, 0x3c, !PT ;  /* 0x0000000308087212 */ /* 0x000fce00078e3cff */
.L_x_23:
[----:B------:R-:W-:Y:S01]  /*1880*/  UMOV UR4, 0x400 ;  /* 0x0000040000047882 */ /* 0x000fe20000000000 */
[----:B------:R-:W-:Y:S01]  /*1890*/  LEA.HI R3, R21, R21, RZ, 0x1 ;  /* 0x0000001515037211 */ /* 0x000fe200078f08ff */
[----:B-1----:R-:W-:Y:S01]  /*18a0*/  ULEA UR4, UR37, UR4, 0x18 ;  /* 0x0000000425047291 */ /* 0x002fe2000f8ec0ff */
[----:B------:R-:W-:Y:S01]  /*18b0*/  SHF.L.U32 R2, R15, 0x1f, RZ ;  /* 0x0000001f0f027819 */ /* 0x000fe200000006ff */
[----:B------:R-:W-:Y:S01]  /*18c0*/  UISETP.GE.U32.AND UP0, UPT, UR15, 0x7f, UPT ;  /* 0x0000007f0f00788c */ /* 0x000fe2000bf06070 */
[----:B------:R-:W-:Y:S01]  /*18d0*/  R2UR UR35, R16 ;  /* 0x00000000102372ca */ /* 0x000fe200000e0000 */
[----:B------:R-:W-:Y:S01]  /*18e0*/  ULEA UR8, UR13, UR4, 0x3 ;  /* 0x000000040d087291 */ /* 0x000fe2000f8e18ff */
[----:B------:R-:W-:Y:S01]  /*18f0*/  IMAD.SHL.U32 R3, R3, 0x80, RZ ;  /* 0x0000008003037824 */ /* 0x000fe200078e00ff */
[----:B------:R-:W-:Y:S01]  /*1900*/  R2UR UR19, R17 ;  /* 0x00000000111372ca */ /* 0x000fe200000e0000 */
[----:B------:R-:W-:-:S03]  /*1910*/  UMOV UR23, URZ ;  /* 0x000000ff00177c82 */ /* 0x000fc60008000000 */
[----:B------:R-:W-:-:S03]  /*1920*/  LOP3.LUT R3, R3, 0xffffff00, RZ, 0xc0, !PT ;  /* 0xffffff0003037812 */ /* 0x000fc600078ec0ff */
[----:B------:R1:W2:Y:S01]  /*1930*/  SYNCS.PHASECHK.TRANS64.TRYWAIT P0, [UR8+0x20], R2 ;  /* 0x00002002ff0075a7 */ /* 0x0002a20008001108 */
[----:B------:R-:W-:Y:S02]  /*1940*/  R2UR UR9, R3 ;  /* 0x00000000030972ca */ /* 0x000fe400000e0000 */
[----:B------:R-:W-:-:S11]  /*1950*/  R2UR UR8, R20 ;  /* 0x00000000140872ca */ /* 0x000fd600000e0000 */
[----:B------:R-:W-:Y:S02]  /*1960*/  ULOP3.LUT UR35, UR9, 0x80, UR35, 0xf8, !UPT ;  /* 0x0000008009237892 */ /* 0x000fe4000f8ef823 */
[----:B------:R-:W-:Y:S01]  /*1970*/  ULEA UR19, UR8, UR19, 0x6 ;  /* 0x0000001308137291 */ /* 0x000fe2000f8e30ff */
[----:B------:R-:W-:Y:S11]  /*1980*/  BRA.U !UP0, `(.L_x_25) ;  /* 0x0000000108f07547 */ /* 0x000ff6000b800000 */
[----:B------:R-:W-:Y:S01]  /*1990*/  UMOV UR29, UR6 ;  /* 0x00000006001d7c82 */ /* 0x000fe20008000000 */
[----:B------:R-:W-:Y:S01]  /*19a0*/  UMOV UR44, UR13 ;  /* 0x0000000d002c7c82 */ /* 0x000fe20008000000 */
[----:B------:R-:W-:-:S05]  /*19b0*/  UMOV UR26, 0x20 ;  /* 0x00000020001a7882 */ /* 0x000fca0000000000 */
.L_x_31:
[----:B------:R-:W-:Y:S01]  /*19c0*/  ULEA UR33, UR44, UR4, 0x3 ;  /* 0x000000042c217291 */ /* 0x000fe2000f8e18ff */
[----:B------:R-:W-:Y:S01]  /*19d0*/  @P5 MOV R3, 0x14000 ;  /* 0x0001400000035802 */ /* 0x000fe20000000f00 */
[----:B-12---:R-:W-:Y:S10]  /*19e0*/  @P0 BRA `(.L_x_26) ;  /* 0x00000000000c0947 */ /* 0x006ff40003800000 */
[----:B------:R-:W-:-:S04]  /*19f0*/  SHF.L.U32 R5, R15, 0x1f, RZ ;  /* 0x0000001f0f057819 */ /* 0x000fc800000006ff */
[----:B------:R-:W2:Y:S02]  /*1a00*/  SYNCS.PHASECHK.TRANS64.TRYWAIT P0, [UR33+0x20], R5 ;  /* 0x00002005ff0075a7 */ /* 0x000ea40008001121 */
[----:B--2---:R-:W-:Y:S05]  /*1a10*/  @!P0 BRA `(.L_x_27) ;  /* 0x00000070007c8947 */ /* 0x004fea0003800000 */
.L_x_26:
[----:B------:R2:W-:Y:S01]  /*1a20*/  @P5 SYNCS.ARRIVE.TRANS64 RZ, [UR33], R3 ;  /* 0x00000003ffff59a7 */ /* 0x0005e20008000021 */
[----:B------:R-:W-:Y:S02]  /*1a30*/  ULOP3.LUT UR8, UR7, 0x2, URZ, 0xfc, !UPT ;  /* 0x0000000207087892 */ /* 0x000fe4000f8efcff */
[----:B------:R-:W-:Y:S02]  /*1a40*/  UIADD3 UR29, UPT, UPT, UR29, 0x1, URZ ;  /* 0x000000011d1d7890 */ /* 0x000fe4000fffe0ff */
[----:B------:R-:W-:Y:S02]  /*1a50*/  UISETP.NE.AND UP0, UPT, UR8, 0x2, UPT ;  /* 0x000000020800788c */ /* 0x000fe4000bf05270 */
[----:B------:R-:W-:-:S07]  /*1a60*/  UISETP.NE.AND UP2, UPT, UR29, 0x1, UPT ;  /* 0x000000011d00788c */ /* 0x000fce000bf45270 */
[----:B------:R-:W-:Y:S05]  /*1a70*/  BRA.U UP0, `(.L_x_28) ;  /* 0x0000000100047547 */ /* 0x000fea000b800000 */
[----:B------:R-:W-:Y:S05]  /*1a80*/  BPT.TRAP 0x1 ;  /* 0x000000040000795c */ /* 0x000fea0000300000 */
.L_x_28:
[----:B------:R-:W-:Y:S04]  /*1a90*/  BSSY.RECONVERGENT B0, `(.L_x_29) ;  /* 0x0000003000007945 */ /* 0x000fe80003800200 */
[----:B------:R-:W-:Y:S05]  /*1aa0*/  @!P4 BRA `(.L_x_30) ;  /* 0x000000000004c947 */ /* 0x000fea0003800000 */
[----:B------:R-:W-:Y:S05]  /*1ab0*/  BPT.TRAP 0x1 ;  /* 0x000000040000795c */ /* 0x000fea0000300000 */
.L_x_30:
[----:B------:R-:W-:Y:S05]  /*1ac0*/  BSYNC.RECONVERGENT B0 ;  /* 0x0000000000007941 */ /* 0x000fea0003800200 */
.L_x_29:
[----:B------:R-:W-:Y:S02]  /*1ad0*/  UIADD3 UR13, UPT, UPT, UR44, 0x1, URZ ;  /* 0x000000012c0d7890 */ /* 0x000fe4000fffe0ff */
[----:B------:R-:W-:Y:S02]  /*1ae0*/  ULEA UR24, UR44, UR4, 0xf ;  /* 0x000000042c187291 */ /* 0x000fe4000f8e78ff */
[----:B------:R-:W-:Y:S02]  /*1af0*/  UISETP.NE.AND UP0, UPT, UR13, 0x4, UPT ;  /* 0x000000040d00788c */ /* 0x000fe4000bf05270 */
[----:B------:R-:W-:Y:S02]  /*1b00*/  UIADD3 UR42, UP1, UPT, UR30, 0x80, URZ ;  /* 0x000000801e2a7890 */ /* 0x000fe4000ff3e0ff */
[----:B------:R-:W-:Y:S02]  /*1b10*/  USEL UR9, URZ, 0x1, UP0 ;  /* 0x00000001ff097887 */ /* 0x000fe40008000000 */
[----:B------:R-:W-:-:S02]  /*1b20*/  USEL UR13, UR13, URZ, UP0 ;  /* 0x000000ff0d0d7287 */ /* 0x000fc40008000000 */
[----:B------:R-:W-:Y:S02]  /*1b30*/  UIADD3 UR40, UP0, UPT, UR30, 0x180, URZ ;  /* 0x000001801e287890 */ /* 0x000fe4000ff1e0ff */
[----:B------:R-:W-:Y:S01]  /*1b40*/  ULEA UR8, UR13, UR4, 0x3 ;  /* 0x000000040d087291 */ /* 0x000fe2000f8e18ff */
[----:B------:R-:W-:Y:S01]  /*1b50*/  LOP3.LUT R15, R15, UR9, RZ, 0x3c, !PT ;  /* 0x000000090f0f7c12 */ /* 0x000fe2000f8e3cff */
[----:B------:R-:W-:Y:S02]  /*1b60*/  UIADD3 UR34, UPT, UPT, UR26, -0x20, URZ ;  /* 0xffffffe01a227890 */ /* 0x000fe4000fffe0ff */
[----:B------:R-:W-:Y:S01]  /*1b70*/  ULOP3.LUT UR33, UR33, 0xfefffff8, URZ, 0xc0, !UPT ;  /* 0xfefffff821217892 */ /* 0x000fe2000f8ec0ff */
[----:B-1----:R-:W-:Y:S01]  /*1b80*/  SHF.L.U32 R2, R15, 0x1f, RZ ;  /* 0x0000001f0f027819 */ /* 0x002fe200000006ff */
[----:B------:R-:W-:Y:S02]  /*1b90*/  UIADD3.X UR43, UPT, UPT, URZ, UR31, URZ, UP1, !UPT ;  /* 0x0000001fff2b7290 */ /* 0x000fe40008ffe4ff */
[----:B------:R-:W-:Y:S01]  /*1ba0*/  UIADD3 UR32, UPT, UPT, UR24, 0x8400, URZ ;  /* 0x0000840018207890 */ /* 0x000fe2000fffe0ff */
[----:B------:R4:W1:Y:S01]  /*1bb0*/  SYNCS.PHASECHK.TRANS64.TRYWAIT P0, [UR8+0x20], R2 ;  /* 0x00002002ff0075a7 */ /* 0x0008620008001108 */
[----:B------:R-:W-:-:S02]  /*1bc0*/  ULEA UR8, UR44, UR4, 0xd ;  /* 0x000000042c087291 */ /* 0x000fc4000f8e68ff */
[----:B------:R-:W-:Y:S02]  /*1bd0*/  UIADD3 UR24, UPT, UPT, UR24, 0xc400, URZ ;  /* 0x0000c40018187890 */ /* 0x000fe4000fffe0ff */
[----:B------:R-:W-:Y:S02]  /*1be0*/  UIADD3.X UR41, UPT, UPT, URZ, UR31, URZ, UP0, !UPT ;  /* 0x0000001fff297290 */ /* 0x000fe400087fe4ff */
[----:B------:R-:W-:Y:S02]  /*1bf0*/  UIADD3 UR16, UPT, UPT, UR8, 0x28400, URZ ;  /* 0x0002840008107890 */ /* 0x000fe4000fffe0ff */
[----:B------:R-:W-:Y:S01]  /*1c00*/  UIADD3 UR8, UPT, UPT, UR8, 0x29400, URZ ;  /* 0x0002940008087890 */ /* 0x000fe2000fffe0ff */
[----:B------:R-:W-:Y:S01]  /*1c10*/  UMOV UR38, 0x0 ;  /* 0x0000000000267882 */ /* 0x000fe20000000000 */
[----:B------:R-:W-:Y:S01]  /*1c20*/  UMOV UR39, 0x10000000 ;  /* 0x1000000000277882 */ /* 0x000fe20000000000 */
[----:B------:R-:W-:Y:S01]  /*1c30*/  UMOV UR27, UR35 ;  /* 0x00000023001b7c82 */ /* 0x000fe20008000000 */
[----:B------:R-:W-:Y:S01]  /*1c40*/  UMOV UR28, UR36 ;  /* 0x00000024001c7c82 */ /* 0x000fe20008000000 */
[----:B------:R-:W-:Y:S01]  /*1c50*/  UMOV UR25, UR33 ;  /* 0x0000002100197c82 */ /* 0x000fe20008000000 */
[----:B------:R-:W-:Y:S01]  /*1c60*/  UMOV UR20, UR36 ;  /* 0x0000002400147c82 */ /* 0x000fe20008000000 */
[----:B------:R-:W-:Y:S01]  /*1c70*/  UMOV UR17, UR33 ;  /* 0x0000002100117c82 */ /* 0x000fe20008000000 */
[----:B------:R-:W-:Y:S01]  /*1c80*/  UMOV UR18, UR34 ;  /* 0x0000002200127c82 */ /* 0x000fe20008000000 */
[----:B------:R-:W-:Y:S01]  /*1c90*/  UTMALDG.3D.2CTA [UR32], [UR42], desc[UR38] ;  /* 0x000026202a0075b4 */ /* 0x000fe20008211000 */
[----:B------:R-:W-:Y:S01]  /*1ca0*/  UMOV UR10, UR26 ;  /* 0x0000001a000a7c82 */ /* 0x000fe20008000000 */
[----:B------:R-:W-:Y:S01]  /*1cb0*/  UMOV UR11, UR19 ;  /* 0x00000013000b7c82 */ /* 0x000fe20008000000 */
[----:B------:R-:W-:Y:S01]  /*1cc0*/  UMOV UR12, UR36 ;  /* 0x00000024000c7c82 */ /* 0x000fe20008000000 */
[----:B------:R-:W-:Y:S01]  /*1cd0*/  UMOV UR9, UR33 ;  /* 0x0000002100097c82 */ /* 0x000fe20008000000 */
[----:B------:R-:W-:Y:S01]  /*1ce0*/  UMOV UR23, UR5 ;  /* 0x0000000500177c82 */ /* 0x000fe20008000000 */
[----:B------:R-:W-:Y:S01]  /*1cf0*/  UMOV UR44, UR13 ;  /* 0x0000000d002c7c82 */ /* 0x000fe20008000000 */
[----:B------:R2:W-:Y:S01]  /*1d00*/  UTMALDG.3D.2CTA [UR24], [UR42], desc[UR38] ;  /* 0x000026182a0075b4 */ /* 0x0005e20008211000 */
[----:B------:R4:W-:Y:S01]  /*1d10*/  UTMALDG.3D.2CTA [UR16], [UR40], desc[UR38] ;  /* 0x00002610280075b4 */ /* 0x0009e20008211000 */
[----:B------:R4:W-:Y:S01]  /*1d20*/  UTMALDG.3D.2CTA [UR8], [UR40], desc[UR38] ;  /* 0x00002608280075b4 */ /* 0x0009e20008211000 */
[----:B--2---:R-:W-:Y:S01]  /*1d30*/  UIADD3 UR26, UPT, UPT, UR26, 0x40, URZ ;  /* 0x000000401a1a7890 */ /* 0x004fe2000fffe0ff */
[----:B----4-:R-:W-:Y:S11]  /*1d40*/  BRA.U UP2, `(.L_x_31) ;  /* 0xfffffffd021c7547 */ /* 0x010ff6000b83ffff */
.L_x_25:
[----:B------:R-:W-:Y:S01]  /*1d50*/  ULEA UR8, UR13, UR4, 0x3 ;  /* 0x000000040d087291 */ /* 0x000fe2000f8e18ff */
[----:B-1----:R-:W-:Y:S01]  /*1d60*/  SHF.L.U32 R2, R15, 0x1f, RZ ;  /* 0x0000001f0f027819 */ /* 0x002fe200000006ff */
[----:B------:R-:W-:Y:S01]  /*1d70*/  @!P1 SYNCS.ARRIVE.TRANS64.A1T0 RZ, [UR4+0x88], RZ ;  /* 0x000088ffffff99a7 */ /* 0x000fe20008100004 */
[----:B------:R-:W-:-:S06]  /*1d80*/  UISETP.GT.AND UP0, UPT, UR22, UR21, UPT ;  /* 0x000000151600728c */ /* 0x000fcc000bf04270 */
[----:B--2---:R1:W2:Y:S03]  /*1d90*/  SYNCS.PHASECHK.TRANS64.TRYWAIT P0, [UR8+0x20], R2 ;  /* 0x00002002ff0075a7 */ /* 0x0042a60008001108 */
[----:B------:R-:W-:Y:S05]  /*1da0*/  BRA.U !UP0, `(.L_x_32) ;  /* 0x0000000108e87547 */ /* 0x000fea000b800000 */
[----:B------:R-:W-:Y:S01]  /*1db0*/  UIADD3 UR29, UPT, UPT, UR14, UR23, URZ ;  /* 0x000000170e1d7290 */ /* 0x000fe2000fffe0ff */
[----:B------:R-:W-:-:S11]  /*1dc0*/  UMOV UR44, UR13 ;  /* 0x0000000d002c7c82 */ /* 0x000fd60008000000 */
.L_x_38:
[----:B------:R-:W-:Y:S01]  /*1dd0*/  ULEA UR33, UR44, UR4, 0x3 ;  /* 0x000000042c217291 */ /* 0x000fe2000f8e18ff */
[----:B--2---:R-:W-:Y:S01]  /*1de0*/  @P5 MOV R3, 0x14000 ;  /* 0x0001400000035802 */ /* 0x004fe20000000f00 */
[----:B-12---:R-:W-:Y:S10]  /*1df0*/  @P0 BRA `(.L_x_33) ;  /* 0x00000000000c0947 */ /* 0x006ff40003800000 */
[----:B------:R-:W-:-:S04]  /*1e00*/  SHF.L.U32 R5, R15, 0x1f, RZ ;  /* 0x0000001f0f057819 */ /* 0x000fc800000006ff */
[----:B------:R-:W2:Y:S02]  /*1e10*/  SYNCS.PHASECHK.TRANS64.TRYWAIT P0, [UR33+0x20], R5 ;  /* 0x00002005ff0075a7 */ /* 0x000ea40008001121 */
[----:B--2---:R-:W-:Y:S05]  /*1e20*/  @!P0 BRA `(.L_x_34) ;  /* 0x0000006c00908947 */ /* 0x004fea0003800000 */
.L_x_33:
[----:B------:R2:W-:Y:S01]  /*1e30*/  @P5 SYNCS.ARRIVE.TRANS64 RZ, [UR33], R3 ;  /* 0x00000003ffff59a7 */ /* 0x0005e20008000021 */
[----:B------:R-:W-:-:S04]  /*1e40*/  ULOP3.LUT UR8, UR7, 0x2, URZ, 0xfc, !UPT ;  /* 0x0000000207087892 */ /* 0x000fc8000f8efcff */
[----:B------:R-:W-:-:S09]  /*1e50*/  UISETP.NE.AND UP0, UPT, UR8, 0x2, UPT ;  /* 0x000000020800788c */ /* 0x000fd2000bf05270 */
[----:B------:R-:W-:Y:S05]  /*1e60*/  BRA.U UP0, `(.L_x_35) ;  /* 0x0000000100047547 */ /* 0x000fea000b800000 */
[----:B------:R-:W-:Y:S05]  /*1e70*/  BPT.TRAP 0x1 ;  /* 0x000000040000795c */ /* 0x000fea0000300000 */
.L_x_35:
[----:B------:R-:W-:Y:S04]  /*1e80*/  BSSY.RECONVERGENT B0, `(.L_x_36) ;  /* 0x0000003000007945 */ /* 0x000fe80003800200 */
[----:B------:R-:W-:Y:S05]  /*1e90*/  @!P4 BRA `(.L_x_37) ;  /* 0x000000000004c947 */ /* 0x000fea0003800000 */
[----:B------:R-:W-:Y:S05]  /*1ea0*/  BPT.TRAP 0x1 ;  /* 0x000000040000795c */ /* 0x000fea0000300000 */
.L_x_37:
[----:B------:R-:W-:Y:S05]  /*1eb0*/  BSYNC.RECONVERGENT B0 ;  /* 0x0000000000007941 */ /* 0x000fea0003800200 */
.L_x_36:
[----:B------:R-:W-:Y:S02]  /*1ec0*/  UIADD3 UR13, UPT, UPT, UR44, 0x1, URZ ;  /* 0x000000012c0d7890 */ /* 0x000fe4000fffe0ff */
[----:B------:R-:W-:Y:S02]  /*1ed0*/  ULEA UR24, UR44, UR4, 0xf ;  /* 0x000000042c187291 */ /* 0x000fe4000f8e78ff */
[----:B------:R-:W-:Y:S02]  /*1ee0*/  UISETP.NE.AND UP0, UPT, UR13, 0x4, UPT ;  /* 0x000000040d00788c */ /* 0x000fe4000bf05270 */
[----:B------:R-:W-:Y:S02]  /*1ef0*/  UIADD3 UR42, UP1, UPT, UR30, 0x80, URZ ;  /* 0x000000801e2a7890 */ /* 0x000fe4000ff3e0ff */
[----:B------:R-:W-:Y:S02]  /*1f00*/  USEL UR9, URZ, 0x1, UP0 ;  /* 0x00000001ff097887 */ /* 0x000fe40008000000 */
[----:B------:R-:W-:-:S02]  /*1f10*/  USEL UR13, UR13, URZ, UP0 ;  /* 0x000000ff0d0d7287 */ /* 0x000fc40008000000 */
[----:B------:R-:W-:Y:S02]  /*1f20*/  USHF.L.U32 UR34, UR23, 0x6, URZ ;  /* 0x0000000617227899 */ /* 0x000fe400080006ff */
[----:B------:R-:W-:Y:S01]  /*1f30*/  ULEA UR8, UR13, UR4, 0x3 ;  /* 0x000000040d087291 */ /* 0x000fe2000f8e18ff */
[----:B------:R-:W-:Y:S01]  /*1f40*/  LOP3.LUT R15, R15, UR9, RZ, 0x3c, !PT ;  /* 0x000000090f0f7c12 */ /* 0x000fe2000f8e3cff */
[----:B------:R-:W-:Y:S02]  /*1f50*/  UIADD3 UR40, UP0, UPT, UR30, 0x180, URZ ;  /* 0x000001801e287890 */ /* 0x000fe4000ff1e0ff */
[----:B------:R-:W-:Y:S01]  /*1f60*/  ULOP3.LUT UR33, UR33, 0xfefffff8, URZ, 0xc0, !UPT ;  /* 0xfefffff821217892 */ /* 0x000fe2000f8ec0ff */
[----:B-1----:R-:W-:Y:S01]  /*1f70*/  SHF.L.U32 R2, R15, 0x1f, RZ ;  /* 0x0000001f0f027819 */ /* 0x002fe200000006ff */
[----:B------:R-:W-:Y:S02]  /*1f80*/  UIADD3.X UR43, UPT, UPT, URZ, UR31, URZ, UP1, !UPT ;  /* 0x0000001fff2b7290 */ /* 0x000fe40008ffe4ff */
[----:B------:R-:W-:Y:S01]  /*1f90*/  UIADD3 UR32, UPT, UPT, UR24, 0x8400, URZ ;  /* 0x0000840018207890 */ /* 0x000fe2000fffe0ff */
[----:B------:R4:W1:Y:S01]  /*1fa0*/  SYNCS.PHASECHK.TRANS64.TRYWAIT P0, [UR8+0x20], R2 ;  /* 0x00002002ff0075a7 */ /* 0x0008620008001108 */
[----:B------:R-:W-:-:S02]  /*1fb0*/  ULEA UR8, UR44, UR4, 0xd ;  /* 0x000000042c087291 */ /* 0x000fc4000f8e68ff */
[----:B------:R-:W-:Y:S02]  /*1fc0*/  UIADD3 UR26, UPT, UPT, UR34, 0x20, URZ ;  /* 0x00000020221a7890 */ /* 0x000fe4000fffe0ff */
        /* <DEDUP_REMOVED lines=12> */
[----:B------:R4:W-:Y:S01]  /*2090*/  UTMALDG.3D.2CTA [UR32], [UR42], desc[UR38] ;  /* 0x000026202a0075b4 */ /* 0x0009e20008211000 */
[----:B------:R-:W-:Y:S01]  /*20a0*/  UMOV UR11, UR19 ;  /* 0x00000013000b7c82 */ /* 0x000fe20008000000 */
[----:B------:R-:W-:Y:S01]  /*20b0*/  UMOV UR12, UR36 ;  /* 0x00000024000c7c82 */ /* 0x000fe20008000000 */
[----:B------:R-:W-:Y:S01]  /*20c0*/  UMOV UR9, UR33 ;  /* 0x0000002100097c82 */ /* 0x000fe20008000000 */
[----:B------:R-:W-:Y:S01]  /*20d0*/  UMOV UR10, UR26 ;  /* 0x0000001a000a7c82 */ /* 0x000fe20008000000 */
[----:B------:R-:W-:Y:S01]  /*20e0*/  UIADD3 UR23, UPT, UPT, UR23, 0x1, URZ ;  /* 0x0000000117177890 */ /* 0x000fe2000fffe0ff */
[----:B------:R-:W-:Y:S01]  /*20f0*/  UMOV UR44, UR13 ;  /* 0x0000000d002c7c82 */ /* 0x000fe20008000000 */
[----:B------:R4:W-:Y:S02]  /*2100*/  UTMALDG.3D.2CTA [UR24], [UR42], desc[UR38] ;  /* 0x000026182a0075b4 */ /* 0x0009e40008211000 */
[----:B------:R-:W-:Y:S01]  /*2110*/  UISETP.NE.AND UP0, UPT, UR23, UR29, UPT ;  /* 0x0000001d1700728c */ /* 0x000fe2000bf05270 */
[----:B------:R4:W-:Y:S01]  /*2120*/  UTMALDG.3D.2CTA [UR16], [UR40], desc[UR38] ;  /* 0x00002610280075b4 */ /* 0x0009e20008211000 */
[----:B------:R4:W-:Y:S07]  /*2130*/  UTMALDG.3D.2CTA [UR8], [UR40], desc[UR38] ;  /* 0x00002608280075b4 */ /* 0x0009ee0008211000 */
[----:B----4-:R-:W-:Y:S05]  /*2140*/  BRA.U UP0, `(.L_x_38) ;  /* 0xfffffffd00207547 */ /* 0x010fea000b83ffff */
.L_x_32:
[----:B-1----:R-:W-:Y:S01]  /*2150*/  LEA R2, R14, UR4, 0x3 ;  /* 0x000000040e027c11 */ /* 0x002fe2000f8e18ff */
[----:B------:R-:W-:Y:S01]  /*2160*/  NOP ;  /* 0x0000000000007918 */ /* 0x000fe20000000000 */
[----:B--2---:R-:W-:Y:S02]  /*2170*/  SHF.L.U32 R3, R12, 0x1f, RZ ;  /* 0x0000001f0c037819 */ /* 0x004fe400000006ff */
[----:B------:R-:W-:Y:S02]  /*2180*/  LEA R4, R14, UR4, 0x4 ;  /* 0x000000040e047c11 */ /* 0x000fe4000f8e20ff */
[----:B------:R-:W1:Y:S02]  /*2190*/  SYNCS.PHASECHK.TRANS64.TRYWAIT P0, [R2+URZ+0x90], R3 ;  /* 0x00009003020075a7 */ /* 0x000e6400080011ff */
[----:B-1----:R-:W-:Y:S05]  /*21a0*/  @!P0 BRA `(.L_x_39) ;  /* 0x0000006800c88947 */ /* 0x002fea0003800000 */
.L_x_152:
[----:B------:R-:W2:Y:S01]  /*21b0*/  LDS.128 R4, [R4+0x120] ;  /* 0x0001200004047984 */ /* 0x000ea20000000c00 */
[----:B------:R-:W-:Y:S01]  /*21c0*/  ISETP.GE.AND P0, PT, R26, 0x1, PT ;  /* 0x000000011a00780c */ /* 0x000fe20003f06270 */
[----:B-1----:R-:W-:Y:S01]  /*21d0*/  VIADD R2, R2, 0xa0 ;  /* 0x000000a002027836 */ /* 0x002fe20000000000 */
[----:B------:R-:W-:Y:S01]  /*21e0*/  @!PT LDS RZ, [RZ] ;  /* 0x00000000fffff984 */ /* 0x000fe20000000800 */
[----:B------:R-:W-:Y:S01]  /*21f0*/  @!PT LDS RZ, [RZ] ;  /* 0x00000000fffff984 */ /* 0x000fe20000000800 */
[----:B------:R-:W-:Y:S01]  /*2200*/  @!PT LDS RZ, [RZ] ;  /* 0x00000000fffff984 */ /* 0x000fe20000000800 */
[----:B------:R-:W-:Y:S01]  /*2210*/  @!PT LDS RZ, [RZ] ;  /* 0x00000000fffff984 */ /* 0x000fe20000000800 */
[----:B------:R1:W-:Y:S06]  /*2220*/  MEMBAR.ALL.CTA ;  /* 0x0000000000007992 */ /* 0x0003ec0000008000 */
[----:B-1----:R-:W1:Y:S01]  /*2230*/  FENCE.VIEW.ASYNC.S ;  /* 0x00000000000073c6 */ /* 0x002e620000000000 */
[----:B------:R-:W-:-:S04]  /*2240*/  PRMT R2, RZ, 0x654, R2 ;  /* 0x00000654ff027816 */ /* 0x000fc80000000002 */
[----:B-1----:R1:W-:Y:S01]  /*2250*/  SYNCS.ARRIVE.TRANS64.RED.A1T0 RZ, [R2+URZ], RZ ;  /* 0x000000ff02ff79a7 */ /* 0x0023e200081004ff */
[----:B--2---:R-:W-:-:S13]  /*2260*/  LOP3.LUT P2, RZ, R6, 0x1, RZ, 0xc0, !PT ;  /* 0x0000000106ff7812 */ /* 0x004fda000784c0ff */
[----:B------:R-:W-:Y:S01]  /*2270*/  @P2 SHF.R.U32.HI R3, RZ, 0x10, R5 ;  /* 0x00000010ff032819 */ /* 0x000fe20000011605 */
[----:B------:R-:W-:Y:S01]  /*2280*/  VOTEU.ANY UP0, P2 ;  /* 0x0000000000ff7886 */ /* 0x000fe20001000100 */
[----:B------:R-:W-:Y:S02]  /*2290*/  @P2 MOV R13, R4 ;  /* 0x00000004000d2202 */ /* 0x000fe40000000f00 */
[----:B------:R-:W-:Y:S02]  /*22a0*/  @P2 R2UR.BROADCAST UR8, R3 ;  /* 0x00000000030822ca */ /* 0x000fe400008e0000 */
[----:B------:R-:W-:-:S11]  /*22b0*/  @P2 LOP3.LUT R11, R5, 0xffff, RZ, 0xc0, !PT ;  /* 0x0000ffff050b2812 */ /* 0x000fd600078ec0ff */
[----:B------:R-:W-:Y:S01]  /*22c0*/  @UP0 UMOV UR36, UR8 ;  /* 0x0000000800240c82 */ /* 0x000fe20008000000 */
[----:B-1----:R-:W-:Y:S05]  /*22d0*/  @!P0 BRA `(.L_x_40) ;  /* 0x0000000000b88947 */ /* 0x002fea0003800000 */
[----:B------:R-:W3:Y:S01]  /*22e0*/  LDC.64 R4, c[0x0][0xb18] ;  /* 0x0002c600ff047b82 */ /* 0x000ee20000000a00 */
[----:B------:R-:W-:-:S07]  /*22f0*/  ISETP.NE.AND P3, PT, R26, 0x1, PT ;  /* 0x000000011a00780c */ /* 0x000fce0003f65270 */
[----:B------:R-:W1:Y:S08]  /*2300*/  LDC.64 R6, c[0x0][0xb10] ;  /* 0x0002c400ff067b82 */ /* 0x000e700000000a00 */
[----:B------:R-:W2:Y:S08]  /*2310*/  LDC R18, c[0x0][0xb20] ;  /* 0x0002c800ff127b82 */ /* 0x000eb00000000800 */
[----:B------:R-:W4:Y:S01]  /*2320*/  LDC R20, c[0x0][0xb0c] ;  /* 0x0002c300ff147b82 */ /* 0x000f220000000800 */
[----:B---3--:R-:W-:Y:S01]  /*2330*/  IMAD.HI.U32 R19, R0, R5, RZ ;  /* 0x0000000500137227 */ /* 0x008fe200078e00ff */
[----:B------:R-:W-:-:S03]  /*2340*/  ISETP.NE.AND P0, PT, R4, 0x1, PT ;  /* 0x000000010400780c */ /* 0x000fc60003f05270 */
[----:B------:R-:W-:-:S03]  /*2350*/  IMAD.HI.U32 R5, R11, R5, RZ ;  /* 0x000000050b057227 */ /* 0x000fc600078e00ff */
[----:B------:R-:W3:Y:S01]  /*2360*/  LDC.64 R2, c[0x0][0xb28] ;  /* 0x0002ca00ff027b82 */ /* 0x000ee20000000a00 */
[----:B-1----:R-:W-:-:S04]  /*2370*/  IMAD.HI.U32 R22, R9, R6, RZ ;  /* 0x0000000609167227 */ /* 0x002fc800078e00ff */
[----:B------:R-:W-:Y:S01]  /*2380*/  IMAD.HI.U32 R24, R13, R6, RZ ;  /* 0x000000060d187227 */ /* 0x000fe200078e00ff */
[----:B------:R-:W-:Y:S02]  /*2390*/  SHF.R.U32.HI R22, RZ, R7, R22 ;  /* 0x00000007ff167219 */ /* 0x000fe40000011616 */
[-C--:B--2---:R-:W-:Y:S02]  /*23a0*/  SHF.R.U32.HI R19, RZ, R18.reuse, R19 ;  /* 0x00000012ff137219 */ /* 0x084fe40000011613 */
[----:B------:R-:W-:Y:S02]  /*23b0*/  SHF.R.U32.HI R18, RZ, R18, R5 ;  /* 0x00000012ff127219 */ /* 0x000fe40000011605 */
[----:B------:R-:W-:Y:S02]  /*23c0*/  SEL R19, R0, R19, !P0 ;  /* 0x0000001300137207 */ /* 0x000fe40004000000 */
[----:B------:R-:W-:Y:S02]  /*23d0*/  SHF.R.U32.HI R24, RZ, R7, R24 ;  /* 0x00000007ff187219 */ /* 0x000fe40000011618 */
[----:B----4-:R-:W-:-:S02]  /*23e0*/  ISETP.NE.AND P1, PT, R20, 0x1, PT ;  /* 0x000000011400780c */ /* 0x010fc40003f25270 */
[----:B------:R-:W-:Y:S02]  /*23f0*/  SEL R5, R11, R18, !P0 ;  /* 0x000000120b057207 */ /* 0x000fe40004000000 */
[----:B------:R-:W-:Y:S02]  /*2400*/  SEL R21, R9, R22, !P1 ;  /* 0x0000001609157207 */ /* 0x000fe40004800000 */
[----:B------:R-:W-:Y:S01]  /*2410*/  SEL R7, R13, R24, !P1 ;  /* 0x000000180d077207 */ /* 0x000fe20004800000 */
[----:B---3--:R-:W-:-:S04]  /*2420*/  IMAD.HI.U32 R22, R19, R2, RZ ;  /* 0x0000000213167227 */ /* 0x008fc800078e00ff */
[----:B------:R-:W-:Y:S01]  /*2430*/  IMAD.HI.U32 R6, R21, R2, RZ ;  /* 0x0000000215067227 */ /* 0x000fe200078e00ff */
[----:B------:R-:W-:-:S04]  /*2440*/  @P3 SHF.R.U32.HI R19, RZ, R3, R22 ;  /* 0x00000003ff133219 */ /* 0x000fc80000011616 */
        /* <DEDUP_REMOVED lines=8> */
[----:B------:R-:W-:-:S04]  /*24d0*/  @!P0 IMAD.HI.U32 R18, R7, R2, RZ ;  /* 0x0000000207128227 */ /* 0x000fc800078e00ff */
[----:B------:R-:W-:Y:S01]  /*24e0*/  IMAD.MOV R2, RZ, RZ, -R6 ;  /* 0x000000ffff027224 */ /* 0x000fe200078e0a06 */
[----:B------:R-:W-:-:S03]  /*24f0*/  @!P0 SHF.R.U32.HI R18, RZ, R3, R18 ;  /* 0x00000003ff128219 */ /* 0x000fc60000011612 */
[----:B------:R-:W-:Y:S01]  /*2500*/  IMAD R2, R26, R2, R5 ;  /* 0x000000021a027224 */ /* 0x000fe200078e0205 */
[----:B------:R-:W-:Y:S02]  /*2510*/  @!P0 SEL R3, R7, R18, !P3 ;  /* 0x0000001207038207 */ /* 0x000fe40005800000 */
[----:B------:R-:W-:-:S03]  /*2520*/  IADD3 R18, PT, PT, -R5, RZ, RZ ;  /* 0x000000ff05127210 */ /* 0x000fc60007ffe1ff */
[--C-:B------:R-:W-:Y:S02]  /*2530*/  @!P0 IMAD.IADD R6, R6, 0x1, -R3.reuse ;  /* 0x0000000106068824 */ /* 0x100fe400078e0a03 */
[----:B------:R-:W-:Y:S01]  /*2540*/  @!P0 IMAD R3, R2, R21, R3 ;  /* 0x0000001502038224 */ /* 0x000fe200078e0203 */
[----:B------:R-:W-:Y:S01]  /*2550*/  IADD3 R2, PT, PT, -R7, RZ, RZ ;  /* 0x000000ff07027210 */ /* 0x000fe20007ffe1ff */
[----:B------:R-:W-:Y:S02]  /*2560*/  @!P0 IMAD R5, R26, R6, R7 ;  /* 0x000000061a058224 */ /* 0x000fe400078e0207 */
[----:B------:R-:W-:Y:S02]  /*2570*/  IMAD R11, R4, R18, R11 ;  /* 0x00000012040b7224 */ /* 0x000fe400078e020b */
[----:B------:R-:W-:Y:S02]  /*2580*/  @!P0 IMAD.MOV.U32 R7, RZ, RZ, R3 ;  /* 0x000000ffff078224 */ /* 0x000fe400078e0003 */
[----:B------:R-:W-:-:S02]  /*2590*/  IMAD R2, R20, R2, R13 ;  /* 0x0000000214027224 */ /* 0x000fc400078e020d */
[----:B------:R-:W-:Y:S02]  /*25a0*/  IMAD R11, R5, R4, R11 ;  /* 0x00000004050b7224 */ /* 0x000fe400078e020b */
[----:B------:R-:W-:Y:S02]  /*25b0*/  IMAD R13, R7, R20, R2 ;  /* 0x00000014070d7224 */ /* 0x000fe400078e0202 */
.L_x_40:
[----:B------:R-:W1:Y:S02]  /*25c0*/  LDCU UR8, c[0x0][0xb30] ;  /* 0x00016600ff0877ac */ /* 0x000e640008000800 */
[----:B-1----:R-:W-:-:S09]  /*25d0*/  UISETP.NE.AND UP0, UPT, UR8, 0x1, UPT ;  /* 0x000000010800788c */ /* 0x002fd2000bf05270 */
[----:B------:R-:W-:Y:S05]  /*25e0*/  BRA.U UP0, `(.L_x_41) ;  /* 0x0000000100407547 */ /* 0x000fea000b800000 */
[----:B------:R-:W1:Y:S08]  /*25f0*/  LDC.64 R4, c[0x0][0xb10] ;  /* 0x0002c400ff047b82 */ /* 0x000e700000000a00 */
[----:B------:R-:W2:Y:S08]  /*2600*/  LDC.64 R2, c[0x0][0xb18] ;  /* 0x0002c600ff027b82 */ /* 0x000eb00000000a00 */
[----:B------:R-:W4:Y:S08]  /*2610*/  LDC R6, c[0x0][0xb20] ;  /* 0x0002c800ff067b82 */ /* 0x000f300000000800 */
[----:B------:R-:W3:Y:S01]  /*2620*/  LDC R18, c[0x0][0xb0c] ;  /* 0x0002c300ff127b82 */ /* 0x000ee20000000800 */
[----:B-1----:R-:W-:-:S05]  /*2630*/  IMAD.HI.U32 R4, R13, R4, RZ ;  /* 0x000000040d047227 */ /* 0x002fca00078e00ff */
[----:B------:R-:W-:Y:S01]  /*2640*/  SHF.R.U32.HI R4, RZ, R5, R4 ;  /* 0x00000005ff047219 */ /* 0x000fe20000011604 */
[----:B--2---:R-:W-:Y:S01]  /*2650*/  IMAD.HI.U32 R3, R11, R3, RZ ;  /* 0x000000030b037227 */ /* 0x004fe200078e00ff */
[----:B------:R-:W-:-:S04]  /*2660*/  ISETP.NE.AND P0, PT, R2, 0x1, PT ;  /* 0x000000010200780c */ /* 0x000fc80003f05270 */
[----:B----4-:R-:W-:-:S04]  /*2670*/  SHF.R.U32.HI R6, RZ, R6, R3 ;  /* 0x00000006ff067219 */ /* 0x010fc80000011603 */
[----:B------:R-:W-:Y:S02]  /*2680*/  SEL R3, R11, R6, !P0 ;  /* 0x000000060b037207 */ /* 0x000fe40004000000 */
[----:B---3--:R-:W-:-:S04]  /*2690*/  ISETP.NE.AND P1, PT, R18, 0x1, PT ;  /* 0x000000011200780c */ /* 0x008fc80003f25270 */
[----:B------:R-:W-:-:S05]  /*26a0*/  SEL R4, R13, R4, !P1 ;  /* 0x000000040d047207 */ /* 0x000fca0004800000 */
[----:B------:R-:W-:Y:S02]  /*26b0*/  IMAD.IADD R5, R3, 0x1, -R4 ;  /* 0x0000000103057824 */ /* 0x000fe400078e0a04 */
[----:B------:R-:W-:Y:S02]  /*26c0*/  IMAD.IADD R3, R4, 0x1, -R3 ;  /* 0x0000000104037824 */ /* 0x000fe400078e0a03 */
[----:B------:R-:W-:Y:S02]  /*26d0*/  IMAD R13, R5, R18, R13 ;  /* 0x00000012050d7224 */ /* 0x000fe400078e020d */
[----:B------:R-:W-:-:S07]  /*26e0*/  IMAD R11, R3, R2, R11 ;  /* 0x00000002030b7224 */ /* 0x000fce00078e020b */
.L_x_41:
[----:B------:R-:W-:Y:S01]  /*26f0*/  VIADD R14, R14, 0x1 ;  /* 0x000000010e0e7836 */ /* 0x000fe20000000000 */
[----:B------:R-:W-:Y:S01]  /*2700*/  PLOP3.LUT P1, PT, PT, PT, PT, 0x80, 0x8 ;  /* 0x000000000008781c */ /* 0x000fe20003f2f070 */
[----:B------:R-:W-:Y:S02]  /*2710*/  IMAD.IADD R21, R13, 0x1, R68 ;  /* 0x000000010d157824 */ /* 0x000fe400078e0244 */
[----:B------:R-:W-:Y:S01]  /*2720*/  IMAD.IADD R20, R11, 0x1, R66 ;  /* 0x000000010b147824 */ /* 0x000fe200078e0242 */
[----:B------:R-:W-:-:S04]  /*2730*/  ISETP.NE.AND P0, PT, R14, 0x2, PT ;  /* 0x000000020e00780c */ /* 0x000fc80003f05270 */
[----:B------:R-:W-:Y:S02]  /*2740*/  SEL R3, RZ, 0x1, P0 ;  /* 0x00000001ff037807 */ /* 0x000fe40000000000 */
[----:B------:R-:W-:Y:S02]  /*2750*/  SEL R14, R14, RZ, P0 ;  /* 0x000000ff0e0e7207 */ /* 0x000fe40000000000 */
[----:B------:R-:W-:Y:S01]  /*2760*/  LOP3.LUT R12, R12, R3, RZ, 0x3c, !PT ;  /* 0x000000030c0c7212 */ /* 0x000fe200078e3cff */
[----:B------:R-:W-:Y:S06]  /*2770*/  @P2 BRA `(.L_x_42) ;  /* 0xfffffff000002947 */ /* 0x000fec000383ffff */
[----:B------:R-:W-:Y:S01]  /*2780*/  UIADD3 UR4, UPT, UPT, UR4, 0x20, URZ ;  /* 0x0000002004047890 */ /* 0x000fe2000fffe0ff */
[----:B------:R-:W-:-:S03]  /*2790*/  SHF.L.U32 R3, R15, 0x1f, RZ ;  /* 0x0000001f0f037819 */ /* 0x000fc600000006ff */
[----:B------:R-:W-:-:S09]  /*27a0*/  ULEA UR5, UR13, UR4, 0x3 ;  /* 0x000000040d057291 */ /* 0x000fd2000f8e18ff */
[----:B------:R-:W1:Y:S02]  /*27b0*/  SYNCS.PHASECHK.TRANS64.TRYWAIT P0, [UR5], R3 ;  /* 0x00000003ff0075a7 */ /* 0x000e640008001105 */
[----:B-1----:R-:W-:Y:S05]  /*27c0*/  @!P0 BRA `(.L_x_43) ;  /* 0x0000006400548947 */ /* 0x002fea0003800000 */
.L_x_154:
[----:B------:R-:W-:-:S04]  /*27d0*/  UIADD3 UR6, UPT, UPT, UR13, 0x1, URZ ;  /* 0x000000010d067890 */ /* 0x000fc8000fffe0ff */
[----:B------:R-:W-:-:S04]  /*27e0*/  UISETP.NE.AND UP0, UPT, UR6, 0x4, UPT ;  /* 0x000000040600788c */ /* 0x000fc8000bf05270 */
[----:B------:R-:W-:Y:S02]  /*27f0*/  USEL UR7, URZ, 0x1, UP0 ;  /* 0x00000001ff077887 */ /* 0x000fe40008000000 */
[----:B------:R-:W-:-:S04]  /*2800*/  USEL UR6, UR6, URZ, UP0 ;  /* 0x000000ff06067287 */ /* 0x000fc80008000000 */
[----:B------:R-:W-:Y:S01]  /*2810*/  ULEA UR5, UR6, UR4, 0x3 ;  /* 0x0000000406057291 */ /* 0x000fe2000f8e18ff */
[----:B------:R-:W-:-:S04]  /*2820*/  LOP3.LUT R2, R15, UR7, RZ, 0x3c, !PT ;  /* 0x000000070f027c12 */ /* 0x000fc8000f8e3cff */
[----:B-1----:R-:W-:-:S04]  /*2830*/  SHF.L.U32 R3, R2, 0x1f, RZ ;  /* 0x0000001f02037819 */ /* 0x002fc800000006ff */
[----:B------:R-:W1:Y:S02]  /*2840*/  SYNCS.PHASECHK.TRANS64.TRYWAIT P0, [UR5], R3 ;  /* 0x00000003ff0075a7 */ /* 0x000e640008001105 */
[----:B-1----:R-:W-:Y:S05]  /*2850*/  @!P0 BRA `(.L_x_44) ;  /* 0x0000006400488947 */ /* 0x002fea0003800000 */
.L_x_156:
        /* <DEDUP_REMOVED lines=9> */
.L_x_158:
[----:B------:R-:W-:-:S04]  /*28f0*/  UIADD3 UR6, UPT, UPT, UR6, 0x1, URZ ;  /* 0x0000000106067890 */ /* 0x000fc8000fffe0ff */
[----:B------:R-:W-:-:S04]  /*2900*/  UISETP.NE.AND UP0, UPT, UR6, 0x4, UPT ;  /* 0x000000040600788c */ /* 0x000fc8000bf05270 */
[----:B------:R-:W-:Y:S02]  /*2910*/  USEL UR5, URZ, 0x1, UP0 ;  /* 0x00000001ff057887 */ /* 0x000fe40008000000 */
[----:B------:R-:W-:-:S04]  /*2920*/  USEL UR6, UR6, URZ, UP0 ;  /* 0x000000ff06067287 */ /* 0x000fc80008000000 */
[----:B------:R-:W-:Y:S01]  /*2930*/  ULEA UR6, UR6, UR4, 0x3 ;  /* 0x0000000406067291 */ /* 0x000fe2000f8e18ff */
[----:B-1----:R-:W-:-:S04]  /*2940*/  LOP3.LUT R3, R2, UR5, RZ, 0x3c, !PT ;  /* 0x0000000502037c12 */ /* 0x002fc8000f8e3cff */
[----:B------:R-:W-:Y:S01]  /*2950*/  SHF.L.U32 R3, R3, 0x1f, RZ ;  /* 0x0000001f03037819 */ /* 0x000fe200000006ff */
[----:B---3--:R-:W-:-:S07]  /*2960*/  IMAD.U32 R0, RZ, RZ, UR6 ;  /* 0x00000006ff007e24 */ /* 0x008fce000f8e00ff */
.L_x_46:
[----:B-1----:R1:W2:Y:S02]  /*2970*/  SYNCS.PHASECHK.TRANS64.TRYWAIT P0, [R0+URZ], R3 ;  /* 0x00000003000075a7 */ /* 0x0022a400080011ff */
[----:B--2---:R-:W-:Y:S05]  /*2980*/  @!P0 NANOSLEEP.SYNCS 0x989680 ;  /* 0x009896800000895d */ /* 0x004fea0003900000 */
[----:B------:R-:W2:Y:S02]  /*2990*/  @!P0 SYNCS.PHASECHK.TRANS64 P0, [R0+URZ], R3 ;  /* 0x00000003000085a7 */ /* 0x000ea400080010ff */
[----:B--2---:R-:W-:Y:S05]  /*29a0*/  @P0 EXIT ;  /* 0x000000000000094d */ /* 0x004fea0003800000 */
[----:B------:R-:W-:Y:S05]  /*29b0*/  BRA `(.L_x_46) ;  /* 0xfffffffc00ec7947 */ /* 0x000fea000383ffff */
.L_x_22:
[----:B------:R-:W-:-:S04]  /*29c0*/  UISETP.NE.AND UP1, UPT, UR37, URZ, UPT ;  /* 0x000000ff2500728c */ /* 0x000fc8000bf25270 */
[----:B------:R-:W-:-:S09]  /*29d0*/  UISETP.NE.OR UP1, UPT, UR10, 0x1, UP1 ;  /* 0x000000010a00788c */ /* 0x000fd20008f25670 */
[----:B------:R-:W-:Y:S05]  /*29e0*/  BRA.U UP1, `(.L_x_47) ;  /* 0x00000005014c7547 */ /* 0x000fea000b800000 */
[----:B------:R-:W-:Y:S01]  /*29f0*/  HFMA2 R11, -RZ, RZ, 0, 0 ;  /* 0x00000000ff0b7431 */ /* 0x000fe200000001ff */
[----:B------:R-:W-:Y:S01]  /*2a00*/  ISETP.GE.U32.AND P2, PT, R10, 0x2, PT ;  /* 0x000000020a00780c */ /* 0x000fe20003f46070 */
[----:B------:R-:W-:Y:S01]  /*2a10*/  IMAD.MOV.U32 R12, RZ, RZ, 0x1 ;  /* 0x00000001ff0c7424 */ /* 0x000fe200078e00ff */
[----:B------:R-:W-:Y:S01]  /*2a20*/  CS2R R8, SRZ ;  /* 0x0000000000087805 */ /* 0x000fe2000001ff00 */
[----:B------:R-:W-:Y:S01]  /*2a30*/  IMAD.MOV.U32 R3, RZ, RZ, RZ ;  /* 0x000000ffff037224 */ /* 0x000fe200078e00ff */
[----:B------:R-:W-:Y:S01]  /*2a40*/  UMOV UR4, 0x400 ;  /* 0x0000040000047882 */ /* 0x000fe20000000000 */
[----:B------:R-:W-:Y:S01]  /*2a50*/  UMOV UR6, URZ ;  /* 0x000000ff00067c82 */ /* 0x000fe20008000000 */
[----:B------:R-:W-:-:S12]  /*2a60*/  ULEA UR37, UR37, UR4, 0x18 ;  /* 0x0000000425257291 */ /* 0x000fd8000f8ec0ff */
.L_x_51:
[----:B------:R-:W-:Y:S02]  /*2a70*/  LEA R0, R3, UR37, 0x3 ;  /* 0x0000002503007c11 */ /* 0x000fe4000f8e18ff */
[----:B------:R-:W-:-:S03]  /*2a80*/  SHF.L.U32 R5, R8, 0x1f, RZ ;  /* 0x0000001f08057819 */ /* 0x000fc600000006ff */
[----:B------:R-:W-:Y:S01]  /*2a90*/  VIADD R4, R0, 0x100 ;  /* 0x0000010000047836 */ /* 0x000fe20000000000 */
[----:B------:R-:W1:Y:S02]  /*2aa0*/  SYNCS.PHASECHK.TRANS64.TRYWAIT P0, [R0+URZ+0xf0], R5 ;  /* 0x0000f005000075a7 */ /* 0x000e6400080011ff */
[----:B-1----:R-:W-:Y:S05]  /*2ab0*/  @!P0 BRA `(.L_x_48) ;  /* 0x0000006000e08947 */ /* 0x002fea0003800000 */
.L_x_159:
[----:B------:R-:W-:Y:S01]  /*2ac0*/  ULEA UR5, UR6, UR37, 0x3 ;  /* 0x0000002506057291 */ /* 0x000fe2000f8e18ff */
[----:B------:R-:W-:Y:S01]  /*2ad0*/  PRMT R4, RZ, 0x654, R4 ;  /* 0x00000654ff047816 */ /* 0x000fe20000000004 */
[----:B-1----:R-:W-:Y:S01]  /*2ae0*/  @!P2 IMAD.MOV.U32 R5, RZ, RZ, 0x10 ;  /* 0x00000010ff05a424 */ /* 0x002fe200078e00ff */
[----:B------:R-:W-:Y:S01]  /*2af0*/  SHF.L.U32 R7, R12, 0x1f, RZ ;  /* 0x0000001f0c077819 */ /* 0x000fe200000006ff */
[----:B------:R-:W-:Y:S01]  /*2b00*/  UIADD3 UR4, UPT, UPT, UR5, 0x90, URZ ;  /* 0x0000009005047890 */ /* 0x000fe2000fffe0ff */
[----:B------:R1:W-:Y:S05]  /*2b10*/  SYNCS.ARRIVE.TRANS64.RED.A1T0 RZ, [R4+URZ], RZ ;  /* 0x000000ff04ff79a7 */ /* 0x0003ea00081004ff */
[----:B------:R-:W-:Y:S01]  /*2b20*/  IMAD.U32 R13, RZ, RZ, UR4 ;  /* 0x00000004ff0d7e24 */ /* 0x000fe2000f8e00ff */
[----:B------:R-:W2:Y:S04]  /*2b30*/  SYNCS.PHASECHK.TRANS64.TRYWAIT P0, [UR5+0xa0], R7 ;  /* 0x0000a007ff0075a7 */ /* 0x000ea80008001105 */
[----:B------:R-:W-:Y:S01]  /*2b40*/  PRMT R13, R10, 0x654, R13 ;  /* 0x000006540a0d7816 */ /* 0x000fe2000000000d */
[----:B-12---:R-:W-:Y:S06]  /*2b50*/  @!P0 BRA `(.L_x_49) ;  /* 0x0000006000cc8947 */ /* 0x006fec0003800000 */
.L_x_161:
[----:B------:R-:W-:Y:S01]  /*2b60*/  ULEA UR4, UR6, UR37, 0x4 ;  /* 0x0000002506047291 */ /* 0x000fe2000f8e20ff */
[----:B------:R-:W-:Y:S01]  /*2b70*/  SEL R2, R13, R2, !P2 ;  /* 0x000000020d027207 */ /* 0x000fe20005000000 */
[----:B------:R-:W-:Y:S01]  /*2b80*/  UIADD3 UR5, UPT, UPT, UR5, 0x90, URZ ;  /* 0x0000009005057890 */ /* 0x000fe2000fffe0ff */
[----:B-1----:R-:W-:Y:S01]  /*2b90*/  LEA R0, R11, UR37, 0x3 ;  /* 0x000000250b007c11 */ /* 0x002fe2000f8e18ff */
[----:B------:R-:W-:Y:S01]  /*2ba0*/  UIADD3 UR4, UPT, UPT, UR4, 0x120, URZ ;  /* 0x0000012004047890 */ /* 0x000fe2000fffe0ff */
[----:B------:R1:W-:Y:S01]  /*2bb0*/  @!P2 SYNCS.ARRIVE.TRANS64.RED RZ, [R2+URZ], R5 ;  /* 0x0000000502ffa9a7 */ /* 0x0003e200080004ff */
[----:B------:R-:W-:Y:S01]  /*2bc0*/  UIADD3 UR6, UPT, UPT, UR6, 0x1, URZ ;  /* 0x0000000106067890 */ /* 0x000fe2000fffe0ff */
[----:B------:R-:W-:-:S03]  /*2bd0*/  VIADD R3, R3, 0x1 ;  /* 0x0000000103037836 */ /* 0x000fc60000000000 */
[----:B------:R-:W-:Y:S02]  /*2be0*/  UISETP.NE.AND UP0, UPT, UR6, 0x2, UPT ;  /* 0x000000020600788c */ /* 0x000fe4000bf05270 */
[----:B------:R-:W-:Y:S01]  /*2bf0*/  ISETP.NE.AND P0, PT, R3, 0x2, PT ;  /* 0x000000020300780c */ /* 0x000fe20003f05270 */
[----:B------:R-:W-:Y:S06]  /*2c00*/  UGETNEXTWORKID.BROADCAST [UR4], [UR5] ;  /* 0x00000000040073ca */ /* 0x000fec0008000100 */
[----:B------:R-:W-:Y:S02]  /*2c10*/  USEL UR4, URZ, 0x1, UP0 ;  /* 0x00000001ff047887 */ /* 0x000fe40008000000 */
[----:B------:R-:W-:-:S04]  /*2c20*/  USEL UR6, UR6, URZ, UP0 ;  /* 0x000000ff06067287 */ /* 0x000fc80008000000 */
[----:B------:R-:W-:Y:S02]  /*2c30*/  LOP3.LUT R12, R12, UR4, RZ, 0x3c, !PT ;  /* 0x000000040c0c7c12 */ /* 0x000fe4000f8e3cff */
[----:B-1----:R-:W-:-:S04]  /*2c40*/  SHF.L.U32 R5, R9, 0x1f, RZ ;  /* 0x0000001f09057819 */ /* 0x002fc800000006ff */
[----:B------:R-:W1:Y:S02]  /*2c50*/  SYNCS.PHASECHK.TRANS64.TRYWAIT P1, [R0+URZ+0x90], R5 ;  /* 0x00009005000075a7 */ /* 0x000e6400080211ff */
[----:B-1----:R-:W-:Y:S05]  /*2c60*/  @!P1 BRA `(.L_x_50) ;  /* 0x0000006000a09947 */ /* 0x002fea0003800000 */
.L_x_162:
[----:B------:R-:W-:Y:S01]  /*2c70*/  LEA R4, R11, UR37, 0x4 ;  /* 0x000000250b047c11 */ /* 0x000fe2000f8e20ff */
[----:B-1----:R-:W-:Y:S01]  /*2c80*/  VIADD R0, R0, 0xa0 ;  /* 0x000000a000007836 */ /* 0x002fe20000000000 */
[----:B------:R-:W-:Y:S01]  /*2c90*/  SEL R3, R3, RZ, P0 ;  /* 0x000000ff03037207 */ /* 0x000fe20000000000 */
[----:B------:R-:W-:-:S03]  /*2ca0*/  VIADD R11, R11, 0x1 ;  /* 0x000000010b0b7836 */ /* 0x000fc60000000000 */
[----:B------:R-:W1:Y:S01]  /*2cb0*/  LDS.128 R4, [R4+0x120] ;  /* 0x0001200004047984 */ /* 0x000e620000000c00 */
[----:B------:R-:W-:Y:S02]  /*2cc0*/  PRMT R0, RZ, 0x654, R0 ;  /* 0x00000654ff007816 */ /* 0x000fe40000000000 */
[C---:B------:R-:W-:Y:S01]  /*2cd0*/  ISETP.NE.AND P1, PT, R11.reuse, 0x2, PT ;  /* 0x000000020b00780c */ /* 0x040fe20003f25270 */
[----:B------:R-:W-:Y:S01]  /*2ce0*/  @!PT LDS RZ, [RZ] ;  /* 0x00000000fffff984 */ /* 0x000fe20000000800 */
[----:B------:R-:W-:Y:S01]  /*2cf0*/  @!PT LDS RZ, [RZ] ;  /* 0x00000000fffff984 */ /* 0x000fe20000000800 */
[----:B------:R-:W-:Y:S01]  /*2d00*/  @!PT LDS RZ, [RZ] ;  /* 0x00000000fffff984 */ /* 0x000fe20000000800 */
[----:B------:R-:W-:Y:S01]  /*2d10*/  @!PT LDS RZ, [RZ] ;  /* 0x00000000fffff984 */ /* 0x000fe20000000800 */
[----:B------:R2:W-:Y:S06]  /*2d20*/  MEMBAR.ALL.CTA ;  /* 0x0000000000007992 */ /* 0x0005ec0000008000 */
[----:B--2---:R-:W2:Y:S01]  /*2d30*/  FENCE.VIEW.ASYNC.S ;  /* 0x00000000000073c6 */ /* 0x004ea20000000000 */
[----:B------:R-:W-:Y:S01]  /*2d40*/  SEL R11, R11, RZ, P1 ;  /* 0x000000ff0b0b7207 */ /* 0x000fe20000800000 */
[----:B--2---:R2:W-:Y:S01]  /*2d50*/  SYNCS.ARRIVE.TRANS64.RED.A1T0 RZ, [R0+URZ], RZ ;  /* 0x000000ff00ff79a7 */ /* 0x0045e200081004ff */
[----:B-1----:R-:W-:-:S02]  /*2d60*/  LOP3.LUT P3, RZ, R6, 0x1, RZ, 0xc0, !PT ;  /* 0x0000000106ff7812 */ /* 0x002fc4000786c0ff */
[----:B------:R-:W-:-:S04]  /*2d70*/  SEL R5, RZ, 0x1, P0 ;  /* 0x00000001ff057807 */ /* 0x000fc80000000000 */
[----:B------:R-:W-:Y:S02]  /*2d80*/  LOP3.LUT R8, R8, R5, RZ, 0x3c, !PT ;  /* 0x0000000508087212 */ /* 0x000fe400078e3cff */
[----:B--2---:R-:W-:-:S04]  /*2d90*/  SEL R0, RZ, 0x1, P1 ;  /* 0x00000001ff007807 */ /* 0x004fc80000800000 */
[----:B------:R-:W-:Y:S01]  /*2da0*/  LOP3.LUT R9, R9, R0, RZ, 0x3c, !PT ;  /* 0x0000000009097212 */ /* 0x000fe200078e3cff */
[----:B------:R-:W-:Y:S06]  /*2db0*/  @P3 BRA `(.L_x_51) ;  /* 0xfffffffc002c3947 */ /* 0x000fec000383ffff */
[----:B------:R-:W-:Y:S01]  /*2dc0*/  ULEA UR5, UR6, UR37, 0x3 ;  /* 0x0000002506057291 */ /* 0x000fe2000f8e18ff */
[----:B------:R-:W-:-:S08]  /*2dd0*/  SHF.L.U32 R3, R12, 0x1f, RZ ;  /* 0x0000001f0c037819 */ /* 0x000fd000000006ff */
[----:B------:R-:W1:Y:S02]  /*2de0*/  SYNCS.PHASECHK.TRANS64 P0, [UR5+0xa0], R3 ;  /* 0x0000a003ff0075a7 */ /* 0x000e640008001005 */
[----:B-1----:R-:W-:Y:S05]  /*2df0*/  @P0 BRA `(.L_x_52) ;  /* 0x0000000000080947 */ /* 0x002fea0003800000 */
[----:B------:R-:W1:Y:S02]  /*2e00*/  SYNCS.PHASECHK.TRANS64.TRYWAIT P0, [UR5+0xa0], R3 ;  /* 0x0000a003ff0075a7 */ /* 0x000e640008001105 */
[----:B-1----:R-:W-:Y:S05]  /*2e10*/  @!P0 BRA `(.L_x_53) ;  /* 0x0000006000488947 */ /* 0x002fea0003800000 */
.L_x_52:
[----:B------:R-:W-:-:S04]  /*2e20*/  UIADD3 UR4, UPT, UPT, UR6, 0x1, URZ ;  /* 0x0000000106047890 */ /* 0x000fc8000fffe0ff */
[----:B------:R-:W-:-:S04]  /*2e30*/  UISETP.NE.AND UP0, UPT, UR4, 0x2, UPT ;  /* 0x000000020400788c */ /* 0x000fc8000bf05270 */
[----:B------:R-:W-:Y:S02]  /*2e40*/  USEL UR7, URZ, 0x1, UP0 ;  /* 0x00000001ff077887 */ /* 0x000fe40008000000 */
[----:B------:R-:W-:-:S04]  /*2e50*/  USEL UR4, UR4, URZ, UP0 ;  /* 0x000000ff04047287 */ /* 0x000fc80008000000 */
[----:B------:R-:W-:Y:S01]  /*2e60*/  ULEA UR4, UR4, UR37, 0x3 ;  /* 0x0000002504047291 */ /* 0x000fe2000f8e18ff */
[----:B-1----:R-:W-:-:S04]  /*2e70*/  LOP3.LUT R3, R12, UR7, RZ, 0x3c, !PT ;  /* 0x000000070c037c12 */ /* 0x002fc8000f8e3cff */
[----:B------:R-:W-:-:S04]  /*2e80*/  SHF.L.U32 R0, R3, 0x1f, RZ ;  /* 0x0000001f03007819 */ /* 0x000fc800000006ff */
[----:B------:R-:W1:Y:S02]  /*2e90*/  SYNCS.PHASECHK.TRANS64 P0, [UR4+0xa0], R0 ;  /* 0x0000a000ff0075a7 */ /* 0x000e640008001004 */
[----:B-1----:R-:W-:Y:S05]  /*2ea0*/  @P0 EXIT ;  /* 0x000000000000094d */ /* 0x002fea0003800000 */
[----:B------:R-:W-:Y:S02]  /*2eb0*/  SHF.L.U32 R3, R3, 0x1f, RZ ;  /* 0x0000001f03037819 */ /* 0x000fe400000006ff */
[----:B------:R-:W-:-:S07]  /*2ec0*/  MOV R0, UR4 ;  /* 0x0000000400007c02 */ /* 0x000fce0008000f00 */
.L_x_54:
[----:B-1----:R1:W2:Y:S02]  /*2ed0*/  SYNCS.PHASECHK.TRANS64.TRYWAIT P0, [R0+URZ+0xa0], R3 ;  /* 0x0000a003000075a7 */ /* 0x0022a400080011ff */
[----:B--2---:R-:W-:Y:S05]  /*2ee0*/  @!P0 NANOSLEEP.SYNCS 0x989680 ;  /* 0x009896800000895d */ /* 0x004fea0003900000 */
[----:B------:R-:W2:Y:S02]  /*2ef0*/  @!P0 SYNCS.PHASECHK.TRANS64 P0, [R0+URZ+0xa0], R3 ;  /* 0x0000a003000085a7 */ /* 0x000ea400080010ff */
[----:B--2---:R-:W-:Y:S05]  /*2f00*/  @P0 EXIT ;  /* 0x000000000000094d */ /* 0x004fea0003800000 */
[----:B------:R-:W-:Y:S05]  /*2f10*/  BRA `(.L_x_54) ;  /* 0xfffffffc00ec7947 */ /* 0x000fea000383ffff */
.L_x_47:
[----:B------:R-:W-:Y:S05]  /*2f20*/  BRA.U UP4, `(.L_x_55) ;  /* 0x0000001504487547 */ /* 0x000fea000b800000 */
[----:B------:R-:W-:Y:S01]  /*2f30*/  UMOV UR6, 0x40 ;  /* 0x0000004000067882 */ /* 0x000fe20000000000 */
[----:B------:R-:W-:Y:S01]  /*2f40*/  NOP ;  /* 0x0000000000007918 */ /* 0x000fe20000000000 */
[----:B------:R-:W-:Y:S01]  /*2f50*/  ULEA UR6, UR37, UR6, 0x18 ;  /* 0x0000000625067291 */ /* 0x000fe2000f8ec0ff */
[----:B------:R-:W-:Y:S02]  /*2f60*/  UMOV UR7, 0x400 ;  /* 0x0000040000077882 */ /* 0x000fe40000000000 */
[----:B------:R-:W-:-:S06]  /*2f70*/  ULEA UR37, UR37, UR7, 0x18 ;  /* 0x0000000725257291 */ /* 0x000fcc000f8ec0ff */
[----:B------:R-:W1:Y:S02]  /*2f80*/  LDS.U8 R2, [UR6+0x1c] ;  /* 0x00001c06ff027984 */ /* 0x000e640008000000 */
[----:B-1----:R-:W-:-:S13]  /*2f90*/  ISETP.NE.AND P0, PT, R2, RZ, PT ;  /* 0x000000ff0200720c */ /* 0x002fda0003f05270 */
[----:B------:R-:W-:Y:S05]  /*2fa0*/  @P0 BRA `(.L_x_56) ;  /* 0x0000000400080947 */ /* 0x000fea0003800000 */
[----:B------:R-:W-:Y:S02]  /*2fb0*/  UISETP.NE.U32.AND UP0, UPT, UR5, 0x1, UPT ;  /* 0x000000010500788c */ /* 0x000fe4000bf05070 */
[----:B------:R-:W-:-:S07]  /*2fc0*/  UIADD3 UR8, UPT, UPT, UR6, 0x8, URZ ;  /* 0x0000000806087890 */ /* 0x000fce000fffe0ff */
[----:B------:R-:W-:Y:S05]  /*2fd0*/  BRA.U !UP0, `(.L_x_57) ;  /* 0x00000001089c7547 */ /* 0x000fea000b800000 */
[----:B------:R-:W-:Y:S01]  /*2fe0*/  ELECT P0, URZ, PT ;  /* 0x0000000000ff782f */ /* 0x000fe20003800000 */
[----:B------:R-:W-:-:S12]  /*2ff0*/  BSSY B0, `(.L_x_57) ;  /* 0x0000025000007945 */ /* 0x000fd80003800000 */
[----:B------:R-:W-:Y:S05]  /*3000*/  @!P0 BRA `(.L_x_58) ;  /* 0x00000000008c8947 */ /* 0x000fea0003800000 */
[----:B------:R-:W-:-:S05]  /*3010*/  UMOV UR7, 0x10 ;  /* 0x0000001000077882 */ /* 0x000fca0000000000 */
[----:B------:R-:W-:Y:S04]  /*3020*/  DEPBAR.LE SB1, 0x36 ;  /* 0x00009d800000791a */ /* 0x000fe80000000000 */
[----:B------:R-:W1:Y:S02]  /*3030*/  UTCATOMSWS.2CTA.FIND_AND_SET.ALIGN UP1, UR7, UR7 ;  /* 0x00000007000775e3 */ /* 0x000e640008220800 */
[----:B-1----:R-:W-:Y:S01]  /*3040*/  MOV R11, UR7 ;  /* 0x00000007000b7c02 */ /* 0x002fe20008000f00 */
[----:B------:R-:W-:Y:S06]  /*3050*/  BRA.U UP1, `(.L_x_59) ;  /* 0x0000000101187547 */ /* 0x000fec000b800000 */
.L_x_60:
[----:B------:R-:W-:Y:S05]  /*3060*/  NANOSLEEP 0x64 ;  /* 0x000000640000795d */ /* 0x000fea0003800000 */
[----:B------:R-:W-:-:S05]  /*3070*/  UMOV UR7, 0x10 ;  /* 0x0000001000077882 */ /* 0x000fca0000000000 */
[----:B------:R-:W-:Y:S04]  /*3080*/  DEPBAR.LE SB1, 0x36 ;  /* 0x00009d800000791a */ /* 0x000fe80000000000 */
[----:B------:R-:W1:Y:S02]  /*3090*/  UTCATOMSWS.2CTA.FIND_AND_SET.ALIGN UP1, UR7, UR7 ;  /* 0x00000007000775e3 */ /* 0x000e640008220800 */
[----:B-1----:R-:W-:Y:S01]  /*30a0*/  MOV R11, UR7 ;  /* 0x00000007000b7c02 */ /* 0x002fe20008000f00 */
[----:B------:R-:W-:Y:S05]  /*30b0*/  BRA.U !UP1, `(.L_x_60) ;  /* 0xfffffffd09e87547 */ /* 0x000fea000b83ffff */
.L_x_59:
[----:B------:R-:W1:Y:S01]  /*30c0*/  LDS R5, [UR6+0x10] ;  /* 0x00001006ff057984 */ /* 0x000e620008000800 */
[----:B------:R-:W-:Y:S01]  /*30d0*/  IMAD.U32 R3, RZ, RZ, UR37 ;  /* 0x00000025ff037e24 */ /* 0x000fe2000f8e00ff */
[----:B------:R-:W-:-:S03]  /*30e0*/  MOV R2, UR4 ;  /* 0x0000000400027c02 */ /* 0x000fc60008000f00 */
[----:B------:R-:W-:Y:S01]  /*30f0*/  VIADD R3, R3, 0x140 ;  /* 0x0000014003037836 */ /* 0x000fe20000000000 */
[----:B-1----:R-:W-:-:S04]  /*3100*/  SHF.L.U32 R5, R5, 0x1f, RZ ;  /* 0x0000001f05057819 */ /* 0x002fc800000006ff */
[----:B------:R-:W1:Y:S02]  /*3110*/  SYNCS.PHASECHK.TRANS64.TRYWAIT P0, [UR6+0x8], R5 ;  /* 0x00000805ff0075a7 */ /* 0x000e640008001106 */
[----:B-1----:R-:W-:Y:S05]  /*3120*/  @P0 BRA `(.L_x_61) ;  /* 0x0000000000080947 */ /* 0x002fea0003800000 */
[----:B------:R-:W1:Y:S02]  /*3130*/  SYNCS.PHASECHK.TRANS64.TRYWAIT P0, [UR6+0x8], R5 ;  /* 0x00000805ff0075a7 */ /* 0x000e640008001106 */
[----:B-1----:R-:W-:Y:S05]  /*3140*/  @!P0 BRA `(.L_x_62) ;  /* 0x0000005c00948947 */ /* 0x002fea0003800000 */
.L_x_61:
[----:B-1----:R-:W-:Y:S01]  /*3150*/  HFMA2 R4, -RZ, RZ, 0, 5.9604644775390625e-08 ;  /* 0x00000001ff047431 */ /* 0x002fe200000001ff */
[----:B------:R-:W-:Y:S01]  /*3160*/  UPRMT UR7, UR4, 0x654, UR8 ;  /* 0x0000065404077896 */ /* 0x000fe20008000008 */
[----:B------:R-:W-:Y:S01]  /*3170*/  IMAD.MOV.U32 R6, RZ, RZ, 0xffff ;  /* 0x0000ffffff067424 */ /* 0x000fe200078e00ff */
[----:B------:R-:W-:Y:S01]  /*3180*/  PRMT R2, R2, 0x654, R3 ;  /* 0x0000065402027816 */ /* 0x000fe20000000003 */
[----:B------:R-:W-:Y:S02]  /*3190*/  IMAD.MOV.U32 R5, RZ, RZ, 0x4 ;  /* 0x00000004ff057424 */ /* 0x000fe400078e00ff */
[----:B------:R-:W-:Y:S01]  /*31a0*/  IMAD.SHL.U32 R9, R11, 0x20, RZ ;  /* 0x000000200b097824 */ /* 0x000fe200078e00ff */
[----:B------:R-:W-:Y:S02]  /*31b0*/  MOV R3, UR7 ;  /* 0x0000000700037c02 */ /* 0x000fe40008000f00 */
[-C--:B------:R-:W-:Y:S01]  /*31c0*/  SHF.L.U32 R7, R6, R11.reuse, RZ ;  /* 0x0000000b06077219 */ /* 0x080fe200000006ff */
[----:B------:R1:W-:Y:S01]  /*31d0*/  SYNCS.ARRIVE.TRANS64.RED RZ, [UR7], R5 ;  /* 0x00000005ffff79a7 */ /* 0x0003e20008000407 */
[----:B------:R-:W-:Y:S01]  /*31e0*/  SHF.L.U32 R6, R4, R11, RZ ;  /* 0x0000000b04067219 */ /* 0x000fe200000006ff */
[----:B------:R1:W-:Y:S04]  /*31f0*/  STS [UR37+0x140], R9 ;  /* 0x00014009ff007988 */ /* 0x0003e80008000825 */
[----:B------:R1:W-:Y:S04]  /*3200*/  STAS [R2.64], R11 ;  /* 0x0000000b02007dbd */ /* 0x0003e8000c0008ff */
[----:B------:R1:W-:Y:S04]  /*3210*/  ATOMS.OR RZ, [UR6+0x14], R7 ;  /* 0x00001407ffff798c */ /* 0x0003e8000b000006 */
[----:B------:R1:W-:Y:S04]  /*3220*/  ATOMS.OR RZ, [UR6+0x18], R6 ;  /* 0x00001806ffff798c */ /* 0x0003e8000b000006 */
[----:B------:R1:W-:Y:S02]  /*3230*/  ATOMS.XOR RZ, [UR6+0x10], R4 ;  /* 0x00001004ffff798c */ /* 0x0003e4000b800006 */
.L_x_58:
[----:B------:R-:W-:Y:S05]  /*3240*/  BSYNC B0 ;  /* 0x0000000000007941 */ /* 0x000fea0003800000 */
.L_x_57:
[----:B------:R-:W-:Y:S05]  /*3250*/  BRA.U UP0, `(.L_x_63) ;  /* 0x00000001006c7547 */ /* 0x000fea000b800000 */
[----:B------:R-:W-:-:S03]  /*3260*/  UMOV UR7, 0xffffffff ;  /* 0xffffffff00077882 */ /* 0x000fc60000000000 */
[----:B------:R-:W-:Y:S05]  /*3270*/  BRA.DIV UR7, `(.L_x_64) ;  /* 0x0000005e07607947 */ /* 0x000fea000b800000 */
[----:B------:R-:W-:-:S13]  /*3280*/  ELECT P6, URZ, PT ;  /* 0x0000000000ff782f */ /* 0x000fda00038c0000 */
.L_x_166:
[----:B------:R-:W-:Y:S05]  /*3290*/  @!P6 BRA `(.L_x_63) ;  /* 0x00000000005ce947 */ /* 0x000fea0003800000 */
[----:B-1----:R-:W1:Y:S02]  /*32a0*/  LDS R3, [UR6+0x10] ;  /* 0x00001006ff037984 */ /* 0x002e640008000800 */
[----:B-1----:R-:W-:-:S04]  /*32b0*/  SHF.L.U32 R3, R3, 0x1f, RZ ;  /* 0x0000001f03037819 */ /* 0x002fc800000006ff */
[----:B------:R-:W1:Y:S02]  /*32c0*/  SYNCS.PHASECHK.TRANS64.TRYWAIT P0, [UR6+0x8], R3 ;  /* 0x00000803ff0075a7 */ /* 0x000e640008001106 */
[----:B-1----:R-:W-:Y:S05]  /*32d0*/  @P0 BRA `(.L_x_65) ;  /* 0x0000000000080947 */ /* 0x002fea0003800000 */
[----:B------:R-:W1:Y:S02]  /*32e0*/  SYNCS.PHASECHK.TRANS64.TRYWAIT P0, [UR6+0x8], R3 ;  /* 0x00000803ff0075a7 */ /* 0x000e640008001106 */
[----:B-1----:R-:W-:Y:S05]  /*32f0*/  @!P0 BRA `(.L_x_66) ;  /* 0x0000005c00608947 */ /* 0x002fea0003800000 */
.L_x_65:
[----:B------:R-:W2:Y:S01]  /*3300*/  LDS R5, [UR37+0x140] ;  /* 0x00014025ff057984 */ /* 0x000ea20008000800 */
[----:B-1----:R-:W-:Y:S02]  /*3310*/  HFMA2 R2, -RZ, RZ, 0, 5.9604644775390625e-08 ;  /* 0x00000001ff027431 */ /* 0x002fe400000001ff */
[----:B------:R-:W-:Y:S01]  /*3320*/  IMAD.MOV.U32 R3, RZ, RZ, 0xffff ;  /* 0x0000ffffff037424 */ /* 0x000fe200078e00ff */
[----:B------:R-:W-:Y:S01]  /*3330*/  UPRMT UR7, UR4, 0x654, UR8 ;  /* 0x0000065404077896 */ /* 0x000fe20008000008 */
[----:B--2---:R-:W-:-:S03]  /*3340*/  IMAD.SHL.U32 R4, R5, 0x20, RZ ;  /* 0x0000002005047824 */ /* 0x004fc600078e00ff */
[-C--:B------:R-:W-:Y:S02]  /*3350*/  SHF.L.U32 R3, R3, R5.reuse, RZ ;  /* 0x0000000503037219 */ /* 0x080fe400000006ff */
[----:B------:R-:W-:Y:S01]  /*3360*/  SHF.L.U32 R5, R2, R5, RZ ;  /* 0x0000000502057219 */ /* 0x000fe200000006ff */
[----:B------:R2:W-:Y:S04]  /*3370*/  STS [UR37+0x140], R4 ;  /* 0x00014004ff007988 */ /* 0x0005e80008000825 */
[----:B------:R2:W-:Y:S04]  /*3380*/  ATOMS.OR RZ, [UR6+0x14], R3 ;  /* 0x00001403ffff798c */ /* 0x0005e8000b000006 */
[----:B------:R2:W-:Y:S01]  /*3390*/  ATOMS.OR RZ, [UR6+0x18], R5 ;  /* 0x00001805ffff798c */ /* 0x0005e2000b000006 */
[----:B------:R-:W-:Y:S03]  /*33a0*/  SYNCS.ARRIVE.TRANS64.RED.A1T0 RZ, [UR7], RZ ;  /* 0x000000ffffff79a7 */ /* 0x000fe60008100407 */
[----:B------:R2:W-:Y:S01]  /*33b0*/  ATOMS.XOR RZ, [UR6+0x10], R2 ;  /* 0x00001002ffff798c */ /* 0x0005e2000b800006 */
[----:B------:R-:W-:Y:S05]  /*33c0*/  BRA `(.L_x_63) ;  /* 0x0000000000107947 */ /* 0x000fea0003800000 */
.L_x_56:
[----:B------:R-:W-:-:S05]  /*33d0*/  MOV R2, 0xffffffff ;  /* 0xffffffff00027802 */ /* 0x000fca0000000f00 */
[----:B------:R1:W-:Y:S02]  /*33e0*/  STS [UR37+0x140], R2 ;  /* 0x00014002ff007988 */ /* 0x0003e40008000825 */
[----:B-1----:R-:W-:Y:S02]  /*33f0*/  MOV R2, 0x3410 ;  /* 0x0000341000027802 */ /* 0x002fe40000000f00 */
[----:B-----5:R-:W-:Y:S05]  /*3400*/  CALL.REL.NOINC `($__internal_1_$__cuda_sm10x_tcgen05_guardrail_trap_phase_invalid_during_alloc) ;  /* 0x0000006400347944 */ /* 0x020fea0003c00000 */
.L_x_63:
[----:B------:R-:W-:Y:S05]  /*3410*/  WARPSYNC.ALL ;  /* 0x0000000000007948 */ /* 0x000fea0003800000 */
[----:B------:R-:W3:Y:S01]  /*3420*/  S2UR UR7, SR_CgaCtaId ;  /* 0x00000000000779c3 */ /* 0x000ee20000008800 */
[----:B------:R-:W-:Y:S01]  /*3430*/  UMOV UR6, 0x400 ;  /* 0x0000040000067882 */ /* 0x000fe20000000000 */
[----:B------:R-:W-:-:S06]  /*3440*/  NOP ;  /* 0x0000000000007918 */ /* 0x000fcc0000000000 */
[----:B------:R-:W-:Y:S06]  /*3450*/  BAR.ARV 0x6, 0xa0 ;  /* 0x0182800000007b1d */ /* 0x000fec0000002000 */
[----:B------:R-:W4:Y:S01]  /*3460*/  LDCU UR8, c[0x0][0x38c] ;  /* 0x00007180ff0877ac */ /* 0x000f220008000800 */
[----:B------:R-:W-:Y:S01]  /*3470*/  LOP3.LUT R0, R0, 0xffff, RZ, 0xc0, !PT ;  /* 0x0000ffff00007812 */ /* 0x000fe200078ec0ff */
[----:B-1----:R-:W-:Y:S01]  /*3480*/  IMAD.MOV.U32 R9, RZ, RZ, 0x1 ;  /* 0x00000001ff097424 */ /* 0x002fe200078e00ff */
[----:B------:R-:W-:Y:S01]  /*3490*/  LOP3.LUT R8, R8, 0xffff, RZ, 0xc0, !PT ;  /* 0x0000ffff08087812 */ /* 0x000fe200078ec0ff */
[----:B------:R-:W-:Y:S01]  /*34a0*/  UMOV UR19, URZ ;  /* 0x000000ff00137c82 */ /* 0x000fe20008000000 */
[----:B------:R-:W-:Y:S01]  /*34b0*/  R2UR UR10, R0 ;  /* 0x00000000000a72ca */ /* 0x000fe200000e0000 */
[----:B------:R-:W-:Y:S01]  /*34c0*/  UMOV UR18, URZ ;  /* 0x000000ff00127c82 */ /* 0x000fe20008000000 */
[----:B------:R-:W-:Y:S01]  /*34d0*/  R2UR UR11, R8 ;  /* 0x00000000080b72ca */ /* 0x000fe200000e0000 */
[----:B------:R-:W-:Y:S01]  /*34e0*/  IMAD.MOV.U32 R8, RZ, RZ, RZ ;  /* 0x000000ffff087224 */ /* 0x000fe200078e00ff */
[----:B------:R-:W-:Y:S01]  /*34f0*/  UMOV UR17, URZ ;  /* 0x000000ff00117c82 */ /* 0x000fe20008000000 */
[----:B---3--:R-:W-:-:S02]  /*3500*/  ULEA UR7, UR7, UR6, 0x18 ;  /* 0x0000000607077291 */ /* 0x008fc4000f8ec0ff */
[----:B------:R-:W-:Y:S02]  /*3510*/  UISETP.NE.AND UP2, UPT, UR5, URZ, UPT ;  /* 0x000000ff0500728c */ /* 0x000fe4000bf45270 */
[----:B------:R-:W-:Y:S02]  /*3520*/  UIADD3 UR12, UPT, UPT, UR7, 0x8400, URZ ;  /* 0x00008400070c7890 */ /* 0x000fe4000fffe0ff */
[----:B------:R-:W-:Y:S02]  /*3530*/  UIADD3 UR13, UPT, UPT, UR7, 0x28400, URZ ;  /* 0x00028400070d7890 */ /* 0x000fe4000fffe0ff */
[----:B----4-:R-:W-:Y:S01]  /*3540*/  UIADD3 UR8, UPT, UPT, UR8, 0x3f, URZ ;  /* 0x0000003f08087890 */ /* 0x010fe2000fffe0ff */
[----:B--2---:R-:W1:Y:S01]  /*3550*/  LDS R2, [UR7+0x140] ;  /* 0x00014007ff027984 */ /* 0x004e620008000800 */
[----:B------:R-:W-:Y:S02]  /*3560*/  USHF.R.U32.HI UR12, URZ, 0x4, UR12 ;  /* 0x00000004ff0c7899 */ /* 0x000fe4000801160c */
[----:B------:R-:W-:-:S02]  /*3570*/  USHF.R.S32.HI UR6, URZ, 0x1f, UR8 ;  /* 0x0000001fff067899 */ /* 0x000fc40008011408 */
[----:B------:R-:W-:Y:S02]  /*3580*/  USHF.R.U32.HI UR13, URZ, 0x4, UR13 ;  /* 0x00000004ff0d7899 */ /* 0x000fe4000801160d */
[----:B------:R-:W-:Y:S02]  /*3590*/  ULEA.HI UR6, UR6, UR8, URZ, 0x6 ;  /* 0x0000000806067291 */ /* 0x000fe4000f8f30ff */
[----:B------:R-:W-:Y:S02]  /*35a0*/  ULOP3.LUT UR12, UR12, 0x3fff, URZ, 0xc0, !UPT ;  /* 0x00003fff0c0c7892 */ /* 0x000fe4000f8ec0ff */
[----:B------:R-:W-:Y:S02]  /*35b0*/  USHF.R.S32.HI UR6, URZ, 0x6, UR6 ;  /* 0x00000006ff067899 */ /* 0x000fe40008011406 */
[----:B------:R-:W-:Y:S02]  /*35c0*/  ULOP3.LUT UR13, UR13, 0x3fff, URZ, 0xc0, !UPT ;  /* 0x00003fff0d0d7892 */ /* 0x000fe4000f8ec0ff */
[----:B------:R-:W-:Y:S01]  /*35d0*/  UISETP.LT.AND UP0, UPT, UR6, 0x1, UPT ;  /* 0x000000010600788c */ /* 0x000fe2000bf01270 */
[----:B------:R-:W-:Y:S01]  /*35e0*/  UMOV UR36, 0x0 ;  /* 0x0000000000247882 */ /* 0x000fe20000000000 */
        /* <DEDUP_REMOVED lines=9> */
[----:B------:R-:W-:-:S02]  /*3680*/  ULOP3.LUT UR12, UR12, 0x10000, URZ, 0xfc, !UPT ;  /* 0x000100000c0c7892 */ /* 0x000fc4000f8efcff */
[----:B------:R-:W-:Y:S02]  /*3690*/  ULOP3.LUT UR13, UR13, 0x10000, URZ, 0xfc, !UPT ;  /* 0x000100000d0d7892 */ /* 0x000fe4000f8efcff */
[----:B------:R-:W-:Y:S01]  /*36a0*/  USEL UR20, UR6, 0x1, !UP0 ;  /* 0x0000000106147887 */ /* 0x000fe2000c000000 */
[----:B------:R-:W-:Y:S01]  /*36b0*/  UMOV UR26, 0x0 ;  /* 0x00000000001a7882 */ /* 0x000fe20000000000 */
[----:B------:R-:W-:Y:S01]  /*36c0*/  UMOV UR27, 0x10100910 ;  /* 0x10100910001b7882 */ /* 0x000fe20000000000 */
[----:B------:R-:W-:Y:S01]  /*36d0*/  UMOV UR24, 0x0 ;  /* 0x0000000000187882 */ /* 0x000fe20000000000 */
[----:B------:R-:W-:Y:S01]  /*36e0*/  UMOV UR25, 0x10100910 ;  /* 0x1010091000197882 */ /* 0x000fe20000000000 */
[----:B------:R-:W-:Y:S01]  /*36f0*/  UMOV UR22, 0x0 ;  /* 0x0000000000167882 */ /* 0x000fe20000000000 */
[----:B------:R-:W-:Y:S01]  /*3700*/  UMOV UR23, 0x10100910 ;  /* 0x1010091000177882 */ /* 0x000fe20000000000 */
[----:B-1----:R-:W-:Y:S02]  /*3710*/  R2UR UR21, R2 ;  /* 0x00000000021572ca */ /* 0x002fe400000e0000 */
[----:B------:R-:W-:-:S13]  /*3720*/  CS2R R2, SRZ ;  /* 0x0000000000027805 */ /* 0x000fda000001ff00 */
.L_x_74:
[C---:B------:R-:W-:Y:S02]  /*3730*/  LEA R0, R8.reuse, UR7, 0x3 ;  /* 0x0000000708007c11 */ /* 0x040fe4000f8e18ff */
[----:B------:R-:W-:Y:S02]  /*3740*/  SHF.L.U32 R5, R3, 0x1f, RZ ;  /* 0x0000001f03057819 */ /* 0x000fe400000006ff */
[----:B------:R-:W-:Y:S02]  /*3750*/  LEA R4, R8, UR7, 0x4 ;  /* 0x0000000708047c11 */ /* 0x000fe4000f8e20ff */
[----:B------:R-:W1:Y:S02]  /*3760*/  SYNCS.PHASECHK.TRANS64.TRYWAIT P0, [R0+URZ+0x90], R5 ;  /* 0x00009005000075a7 */ /* 0x000e6400080011ff */
[----:B-1-3--:R-:W-:Y:S05]  /*3770*/  @!P0 BRA `(.L_x_67) ;  /* 0x0000005800588947 */ /* 0x00afea0003800000 */
.L_x_167:
[----:B-1----:R-:W1:Y:S01]  /*3780*/  LDS.128 R4, [R4+0x120] ;  /* 0x0001200004047984 */ /* 0x002e620000000c00 */
[----:B------:R-:W-:Y:S02]  /*3790*/  VIADD R0, R0, 0xa0 ;  /* 0x000000a000007836 */ /* 0x000fe40000000000 */
[----:B------:R-:W-:Y:S01]  /*37a0*/  VIADD R8, R8, 0x1 ;  /* 0x0000000108087836 */ /* 0x000fe20000000000 */
[----:B------:R-:W-:Y:S01]  /*37b0*/  @!PT LDS RZ, [RZ] ;  /* 0x00000000fffff984 */ /* 0x000fe20000000800 */
[----:B------:R-:W-:Y:S01]  /*37c0*/  @!PT LDS RZ, [RZ] ;  /* 0x00000000fffff984 */ /* 0x000fe20000000800 */
[----:B------:R-:W-:Y:S01]  /*37d0*/  @!PT LDS RZ, [RZ] ;  /* 0x00000000fffff984 */ /* 0x000fe20000000800 */
[----:B------:R-:W-:Y:S01]  /*37e0*/  @!PT LDS RZ, [RZ] ;  /* 0x00000000fffff984 */ /* 0x000fe20000000800 */
[----:B------:R2:W-:Y:S06]  /*37f0*/  MEMBAR.ALL.CTA ;  /* 0x0000000000007992 */ /* 0x0005ec0000008000 */
[----:B--2---:R-:W2:Y:S01]  /*3800*/  FENCE.VIEW.ASYNC.S ;  /* 0x00000000000073c6 */ /* 0x004ea20000000000 */
[----:B------:R-:W-:-:S04]  /*3810*/  PRMT R0, RZ, 0x654, R0 ;  /* 0x00000654ff007816 */ /* 0x000fc80000000000 */
[----:B--2---:R2:W-:Y:S01]  /*3820*/  SYNCS.ARRIVE.TRANS64.RED.A1T0 RZ, [R0+URZ], RZ ;  /* 0x000000ff00ff79a7 */ /* 0x0045e200081004ff */
[----:B-1----:R-:W-:Y:S01]  /*3830*/  LOP3.LUT P1, RZ, R6, 0x1, RZ, 0xc0, !PT ;  /* 0x0000000106ff7812 */ /* 0x002fe2000782c0ff */
[----:B--2---:R-:W-:-:S12]  /*3840*/  BRA.U UP2, `(.L_x_68) ;  /* 0x0000000502587547 */ /* 0x004fd8000b800000 */
[----:B------:R-:W1:Y:S01]  /*3850*/  LDCU UR8, c[0x0][0x38c] ;  /* 0x00007180ff0877ac */ /* 0x000e620008000800 */
[----:B------:R-:W-:Y:S02]  /*3860*/  PLOP3.LUT P2, PT, PT, PT, PT, 0x80, 0x8 ;  /* 0x000000000008781c */ /* 0x000fe40003f4f070 */
[----:B------:R-:W-:Y:S01]  /*3870*/  SHF.L.U32 R5, R9, 0x1f, RZ ;  /* 0x0000001f09057819 */ /* 0x000fe200000006ff */
[----:B-1----:R-:W-:Y:S02]  /*3880*/  UISETP.GE.AND UP0, UPT, UR8, 0x1, UPT ;  /* 0x000000010800788c */ /* 0x002fe4000bf06270 */
[----:B------:R-:W-:-:S04]  /*3890*/  ULEA UR8, UR19, UR7, 0x3 ;  /* 0x0000000713087291 */ /* 0x000fc8000f8e18ff */
[----:B------:R-:W-:-:S05]  /*38a0*/  PLOP3.LUT P0, PT, PT, PT, UP0, 0x80, 0x8 ;  /* 0x000000000008781c */ /* 0x000fca0003f0f008 */
[----:B------:R-:W-:-:S08]  /*38b0*/  @UP0 ULEA UR9, UR18, UR7, 0x3 ;  /* 0x0000000712090291 */ /* 0x000fd0000f8e18ff */
[----:B------:R-:W-:-:S04]  /*38c0*/  @P0 SHF.L.U32 R0, R2, 0x1f, RZ ;  /* 0x0000001f02000819 */ /* 0x000fc800000006ff */
[----:B------:R1:W2:Y:S01]  /*38d0*/  @P0 SYNCS.PHASECHK.TRANS64.TRYWAIT P2, [UR9], R0 ;  /* 0x00000000ff0005a7 */ /* 0x0002a20008041109 */
[----:B------:R-:W-:Y:S01]  /*38e0*/  ULEA UR9, UR19, UR21, 0x6 ;  /* 0x0000001513097291 */ /* 0x000fe2000f8e30ff */
[----:B------:R-:W3:Y:S02]  /*38f0*/  SYNCS.PHASECHK.TRANS64.TRYWAIT P0, [UR8+0xd0], R5 ;  /* 0x0000d005ff0075a7 */ /* 0x000ee40008001108 */
[----:B-123--:R-:W-:Y:S09]  /*3900*/  @!P0 BRA `(.L_x_69) ;  /* 0x0000005800088947 */ /* 0x00eff20003800000 */
.L_x_169:
[----:B------:R-:W-:Y:S01]  /*3910*/  UMOV UR16, UR17 ;  /* 0x0000001100107c82 */ /* 0x000fe20008000000 */
[----:B------:R-:W-:Y:S05]  /*3920*/  BRA.U !UP0, `(.L_x_70) ;  /* 0x0000000508107547 */ /* 0x000fea000b800000 */
[----:B------:R-:W-:Y:S02]  /*3930*/  UIADD3 UR16, UPT, UPT, UR20, UR17, URZ ;  /* 0x0000001114107290 */ /* 0x000fe4000fffe0ff */
[----:B------:R-:W-:Y:S01]  /*3940*/  UPLOP3.LUT UP3, UPT, UPT, UPT, UPT, 0x40, 0x4 ;  /* 0x000000000004789c */ /* 0x000fe20003f6e870 */
[----:B------:R-:W-:Y:S01]  /*3950*/  UMOV UR15, UR6 ;  /* 0x00000006000f7c82 */ /* 0x000fe20008000000 */
[----:B------:R-:W-:-:S09]  /*3960*/  UMOV UR58, UR18 ;  /* 0x00000012003a7c82 */ /* 0x000fd20008000000 */
.L_x_73:
[----:B--2---:R-:W-:Y:S01]  /*3970*/  ULEA UR14, UR58, UR7, 0x3 ;  /* 0x000000073a0e7291 */ /* 0x004fe2000f8e18ff */
[----:B---3--:R-:W-:Y:S11]  /*3980*/  @P2 BRA `(.L_x_71) ;  /* 0x00000000000c2947 */ /* 0x008ff60003800000 */
[----:B-1----:R-:W-:Y:S04]  /*3990*/  SHF.L.U32 R5, R2, 0x1f, RZ ;  /* 0x0000001f02057819 */ /* 0x002fe800000006ff */
[----:B------:R-:W1:Y:S02]  /*39a0*/  SYNCS.PHASECHK.TRANS64.TRYWAIT P0, [UR14], R5 ;  /* 0x00000005ff0075a7 */ /* 0x000e64000800110e */
[----:B-1----:R-:W-:Y:S05]  /*39b0*/  @!P0 BRA `(.L_x_72) ;  /* 0x0000005400f48947 */ /* 0x002fea0003800000 */
.L_x_71:
[----:B------:R-:W-:Y:S01]  /*39c0*/  UISETP.NE.AND UP0, UPT, UR15, 0x1, UPT ;  /* 0x000000010f00788c */ /* 0x000fe2000bf05270 */
[----:B------:R-:W-:Y:S01]  /*39d0*/  PLOP3.LUT P2, PT, PT, PT, PT, 0x80, 0x8 ;  /* 0x000000000008781c */ /* 0x000fe20003f4f070 */
[----:B------:R-:W-:Y:S02]  /*39e0*/  UIADD3 UR18, UPT, UPT, UR58, 0x1, URZ ;  /* 0x000000013a127890 */ /* 0x000fe4000fffe0ff */
[----:B------:R-:W-:Y:S02]  /*39f0*/  ULEA UR68, UR58, UR13, 0x9 ;  /* 0x0000000d3a447291 */ /* 0x000fe4000f8e48ff */
[----:B------:R-:W-:Y:S01]  /*3a00*/  UISETP.NE.AND UP1, UPT, UR18, 0x4, UPT ;  /* 0x000000041200788c */ /* 0x000fe2000bf25270 */
[----:B------:R-:W-:Y:S01]  /*3a10*/  PLOP3.LUT P0, PT, PT, PT, UP0, 0x80, 0x8 ;  /* 0x000000000008781c */ /* 0x000fe20003f0f008 */
[----:B------:R-:W-:Y:S02]  /*3a20*/  ULEA UR66, UR58, UR12, 0xb ;  /* 0x0000000c3a427291 */ /* 0x000fe4000f8e58ff */
[----:B------:R-:W-:Y:S02]  /*3a30*/  USEL UR39, URZ, 0x1, UP1 ;  /* 0x00000001ff277887 */ /* 0x000fe40008800000 */
[----:B------:R-:W-:Y:S02]  /*3a40*/  USEL UR18, UR18, URZ, UP1 ;  /* 0x000000ff12127287 */ /* 0x000fe40008800000 */
[----:B------:R-:W-:Y:S02]  /*3a50*/  UIADD3 UR64, UPT, UPT, UR68, 0x2, URZ ;  /* 0x0000000244407890 */ /* 0x000fe4000fffe0ff */
[----:B------:R-:W-:Y:S01]  /*3a60*/  @UP0 ULEA UR38, UR18, UR7, 0x3 ;  /* 0x0000000712260291 */ /* 0x000fe2000f8e18ff */
[----:B------:R-:W-:Y:S01]  /*3a70*/  LOP3.LUT R2, R2, UR39, RZ, 0x3c, !PT ;  /* 0x0000002702027c12 */ /* 0x000fe2000f8e3cff */
[----:B------:R-:W-:Y:S02]  /*3a80*/  UIADD3 UR62, UPT, UPT, UR66, 0x2, URZ ;  /* 0x00000002423e7890 */ /* 0x000fe4000fffe0ff */
[----:B------:R-:W-:Y:S01]  /*3a90*/  UIADD3 UR60, UPT, UPT, UR68, 0x4, URZ ;  /* 0x00000004443c7890 */ /* 0x000fe2000fffe0ff */
[----:B-1----:R-:W-:Y:S01]  /*3aa0*/  @P0 SHF.L.U32 R0, R2, 0x1f, RZ ;  /* 0x0000001f02000819 */ /* 0x002fe200000006ff */
[----:B------:R-:W-:Y:S02]  /*3ab0*/  UIADD3 UR58, UPT, UPT, UR66, 0x4, URZ ;  /* 0x00000004423a7890 */ /* 0x000fe4000fffe0ff */
[----:B------:R-:W-:Y:S01]  /*3ac0*/  UIADD3 UR56, UPT, UPT, UR68, 0x6, URZ ;  /* 0x0000000644387890 */ /* 0x000fe2000fffe0ff */
[----:B------:R2:W3:Y:S01]  /*3ad0*/  @P0 SYNCS.PHASECHK.TRANS64.TRYWAIT P2, [UR38], R0 ;  /* 0x00000000ff0005a7 */ /* 0x0004e20008041126 */
[----:B------:R-:W-:Y:S02]  /*3ae0*/  UIADD3 UR54, UPT, UPT, UR66, 0x6, URZ ;  /* 0x0000000642367890 */ /* 0x000fe4000fffe0ff */
        /* <DEDUP_REMOVED lines=10> */
[----:B------:R-:W-:Y:S02]  /*3b90*/  UIADD3 UR15, UPT, UPT, UR15, -0x1, URZ ;  /* 0xffffffff0f0f7890 */ /* 0x000fe4000fffe0ff */
[----:B------:R-:W-:Y:S01]  /*3ba0*/  UISETP.NE.AND UP0, UPT, UR17, UR16, UPT ;  /* 0x000000101100728c */ /* 0x000fe2000bf05270 */
[----:B------:R-:W-:Y:S01]  /*3bb0*/  UMOV UR69, 0x40004040 ;  /* 0x4000404000457882 */ /* 0x000fe20000000000 */
[----:B------:R-:W-:Y:S01]  /*3bc0*/  UMOV UR67, 0x40004040 ;  /* 0x4000404000437882 */ /* 0x000fe20000000000 */
[----:B------:R-:W-:Y:S01]  /*3bd0*/  UMOV UR65, 0x40004040 ;  /* 0x4000404000417882 */ /* 0x000fe20000000000 */
[----:B------:R-:W-:Y:S01]  /*3be0*/  UTCHMMA.2CTA gdesc[UR66], gdesc[UR68], tmem[UR9], tmem[UR36], idesc[UR37], UP3 ;  /* 0x00ff2444420075ea */ /* 0x000fe20009a00009 */
[----:B------:R-:W-:Y:S01]  /*3bf0*/  UPLOP3.LUT UP3, UPT, UPT, UPT, UPT, 0x80, 0x8 ;  /* 0x000000000008789c */ /* 0x000fe20003f6f070 */
[----:B------:R-:W-:Y:S01]  /*3c00*/  UMOV UR63, 0x40004040 ;  /* 0x40004040003f7882 */ /* 0x000fe20000000000 */
[----:B------:R-:W-:Y:S01]  /*3c10*/  UMOV UR61, 0x40004040 ;  /* 0x40004040003d7882 */ /* 0x000fe20000000000 */
[----:B------:R-:W-:Y:S01]  /*3c20*/  UTCHMMA.2CTA gdesc[UR62], gdesc[UR64], tmem[UR9], tmem[UR34], idesc[UR35], UPT ;  /* 0x00ff22403e0075ea */ /* 0x000fe2000ba00009 */
[----:B------:R-:W-:Y:S01]  /*3c30*/  UMOV UR59, 0x40004040 ;  /* 0x40004040003b7882 */ /* 0x000fe20000000000 */
[----:B------:R-:W-:Y:S01]  /*3c40*/  UMOV UR57, 0x40004040 ;  /* 0x4000404000397882 */ /* 0x000fe20000000000 */
[----:B------:R1:W-:Y:S01]  /*3c50*/  UTCHMMA.2CTA gdesc[UR58], gdesc[UR60], tmem[UR9], tmem[UR32], idesc[UR33], UPT ;  /* 0x00ff203c3a0075ea */ /* 0x0003e2000ba00009 */
        /* <DEDUP_REMOVED lines=11> */
[----:B------:R-:W-:Y:S01]  /*3d10*/  UMOV UR39, 0x40004040 ;  /* 0x4000404000277882 */ /* 0x000fe20000000000 */
[----:B------:R2:W-:Y:S01]  /*3d20*/  UTCHMMA.2CTA gdesc[UR42], gdesc[UR44], tmem[UR9], tmem[UR24], idesc[UR25], UPT ;  /* 0x00ff182c2a0075ea */ /* 0x0005e2000ba00009 */
[----:B------:R2:W-:Y:S01]  /*3d30*/  UTCHMMA.2CTA gdesc[UR38], gdesc[UR40], tmem[UR9], tmem[UR22], idesc[UR23], UPT ;  /* 0x00ff1628260075ea */ /* 0x0005e2000ba00009 */
[----:B------:R2:W-:Y:S01]  /*3d40*/  UTCBAR.2CTA.MULTICAST [UR14], URZ, UR11 ;  /* 0x000000ff0e0073e9 */ /* 0x0005e2000820080b */
[----:B-1----:R-:W-:Y:S01]  /*3d50*/  UMOV UR58, UR18 ;  /* 0x00000012003a7c82 */ /* 0x002fe20008000000 */
[----:B------:R-:W-:Y:S05]  /*3d60*/  BRA.U UP0, `(.L_x_73) ;  /* 0xfffffffd00007547 */ /* 0x000fea000b83ffff */
.L_x_70:
[----:B------:R-:W-:Y:S01]  /*3d70*/  UIADD3 UR8, UPT, UPT, UR8, 0xb0, URZ ;  /* 0x000000b008087890 */ /* 0x000fe2000fffe0ff */
[----:B------:R-:W-:-:S08]  /*3d80*/  UMOV UR17, UR16 ;  /* 0x0000001000117c82 */ /* 0x000fd00008000000 */
[----:B------:R4:W-:Y:S01]  /*3d90*/  UTCBAR.2CTA.MULTICAST [UR8], URZ, UR10 ;  /* 0x000000ff080073e9 */ /* 0x0009e2000820080a */
[----:B------:R-:W-:Y:S02]  /*3da0*/  NOP ;  /* 0x0000000000007918 */ /* 0x000fe40000000000 */
.L_x_68:
[----:B------:R-:W-:Y:S01]  /*3db0*/  UIADD3 UR19, UPT, UPT, UR19, 0x1, URZ ;  /* 0x0000000113137890 */ /* 0x000fe2000fffe0ff */
[----:B------:R-:W-:-:S03]  /*3dc0*/  ISETP.NE.AND P0, PT, R8, 0x2, PT ;  /* 0x000000020800780c */ /* 0x000fc60003f05270 */
[----:B------:R-:W-:Y:S01]  /*3dd0*/  UISETP.NE.AND UP0, UPT, UR19, 0x4, UPT ;  /* 0x000000041300788c */ /* 0x000fe2000bf05270 */
[----:B-12---:R-:W-:Y:S02]  /*3de0*/  SEL R0, RZ, 0x1, P0 ;  /* 0x00000001ff007807 */ /* 0x006fe40000000000 */
[----:B------:R-:W-:Y:S01]  /*3df0*/  SEL R8, R8, RZ, P0 ;  /* 0x000000ff08087207 */ /* 0x000fe20000000000 */
[----:B----4-:R-:W-:Y:S01]  /*3e00*/  USEL UR8, URZ, 0x1, UP0 ;  /* 0x00000001ff087887 */ /* 0x010fe20008000000 */
[----:B------:R-:W-:Y:S01]  /*3e10*/  LOP3.LUT R3, R3, R0, RZ, 0x3c, !PT ;  /* 0x0000000003037212 */ /* 0x000fe200078e3cff */
[----:B------:R-:W-:-:S04]  /*3e20*/  USEL UR19, UR19, URZ, UP0 ;  /* 0x000000ff13137287 */ /* 0x000fc80008000000 */
[----:B------:R-:W-:Y:S01]  /*3e30*/  LOP3.LUT R9, R9, UR8, RZ, 0x3c, !PT ;  /* 0x0000000809097c12 */ /* 0x000fe2000f8e3cff */
[----:B------:R-:W-:Y:S07]  /*3e40*/  @P1 BRA `(.L_x_74) ;  /* 0xfffffff800381947 */ /* 0x000fee000383ffff */
[----:B------:R-:W1:Y:S01]  /*3e50*/  S2UR UR6, SR_CgaCtaId ;  /* 0x00000000000679c3 */ /* 0x000e620000008800 */
[----:B------:R-:W-:Y:S01]  /*3e60*/  ELECT P0, URZ, PT ;  /* 0x0000000000ff782f */ /* 0x000fe20003800000 */
[----:B------:R-:W-:Y:S01]  /*3e70*/  HFMA2 R0, -RZ, RZ, 0, 5.9604644775390625e-08 ;  /* 0x00000001ff007431 */ /* 0x000fe200000001ff */
[----:B------:R-:W-:-:S05]  /*3e80*/  UMOV UR8, 0x40 ;  /* 0x0000004000087882 */ /* 0x000fca0000000000 */
[----:B------:R-:W-:Y:S01]  /*3e90*/  UVIRTCOUNT.DEALLOC.SMPOOL 0x80 ;  /* 0x000000800000784c */ /* 0x000fe20000000000 */
[----:B------:R-:W-:Y:S02]  /*3ea0*/  UISETP.NE.AND UP0, UPT, UR5, URZ, UPT ;  /* 0x000000ff0500728c */ /* 0x000fe4000bf05270 */
[----:B-1----:R-:W-:-:S09]  /*3eb0*/  ULEA UR6, UR6, UR8, 0x18 ;  /* 0x0000000806067291 */ /* 0x002fd2000f8ec0ff */
[----:B------:R1:W-:Y:S01]  /*3ec0*/  @P0 STS.U8 [UR6+0x1c], R0 ;  /* 0x00001c00ff000988 */ /* 0x0003e20008000006 */
[----:B------:R-:W-:Y:S05]  /*3ed0*/  BRA.U UP0, `(.L_x_75) ;  /* 0x0000000100a07547 */ /* 0x000fea000b800000 */
[----:B------:R-:W-:Y:S01]  /*3ee0*/  UIADD3 UR5, UPT, UPT, UR7, 0xd0, URZ ;  /* 0x000000d007057890 */ /* 0x000fe2000fffe0ff */
[----:B------:R-:W-:-:S03]  /*3ef0*/  SHF.L.U32 R3, R9, 0x1f, RZ ;  /* 0x0000001f09037819 */ /* 0x000fc600000006ff */
[----:B------:R-:W-:-:S09]  /*3f00*/  ULEA UR8, UR19, UR5, 0x3 ;  /* 0x0000000513087291 */ /* 0x000fd2000f8e18ff */
[----:B------:R-:W2:Y:S02]  /*3f10*/  SYNCS.PHASECHK.TRANS64.TRYWAIT P0, [UR8], R3 ;  /* 0x00000003ff0075a7 */ /* 0x000ea40008001108 */
[----:B--2---:R-:W-:Y:S05]  /*3f20*/  @!P0 BRA `(.L_x_76) ;  /* 0x0000005000b08947 */ /* 0x004fea0003800000 */
.L_x_172:
        /* <DEDUP_REMOVED lines=9> */
.L_x_174:
        /* <DEDUP_REMOVED lines=9> */
.L_x_176:
[----:B------:R-:W-:-:S04]  /*4050*/  UIADD3 UR9, UPT, UPT, UR9, 0x1, URZ ;  /* 0x0000000109097890 */ /* 0x000fc8000fffe0ff */
[----:B------:R-:W-:-:S04]  /*4060*/  UISETP.NE.AND UP1, UPT, UR9, 0x4, UPT ;  /* 0x000000040900788c */ /* 0x000fc8000bf25270 */
[----:B------:R-:W-:Y:S02]  /*4070*/  USEL UR8, URZ, 0x1, UP1 ;  /* 0x00000001ff087887 */ /* 0x000fe40008800000 */
[----:B------:R-:W-:-:S04]  /*4080*/  USEL UR9, UR9, URZ, UP1 ;  /* 0x000000ff09097287 */ /* 0x000fc80008800000 */
[----:B------:R-:W-:Y:S01]  /*4090*/  ULEA UR9, UR9, UR5, 0x3 ;  /* 0x0000000509097291 */ /* 0x000fe2000f8e18ff */
[----:B-1----:R-:W-:-:S04]  /*40a0*/  LOP3.LUT R3, R2, UR8, RZ, 0x3c, !PT ;  /* 0x0000000802037c12 */ /* 0x002fc8000f8e3cff */
[----:B------:R-:W-:Y:S01]  /*40b0*/  SHF.L.U32 R3, R3, 0x1f, RZ ;  /* 0x0000001f03037819 */ /* 0x000fe200000006ff */
[----:B------:R-:W-:-:S04]  /*40c0*/  IMAD.U32 R0, RZ, RZ, UR9 ;  /* 0x00000009ff007e24 */ /* 0x000fc8000f8e00ff */
[----:B------:R1:W2:Y:S03]  /*40d0*/  SYNCS.PHASECHK.TRANS64.TRYWAIT P0, [R0+URZ], R3 ;  /* 0x00000003000075a7 */ /* 0x0002a600080011ff */
[----:B--2---:R-:W-:Y:S05]  /*40e0*/  @!P0 NANOSLEEP.SYNCS 0x989680 ;  /* 0x009896800000895d */ /* 0x004fea0003900000 */
[----:B------:R-:W2:Y:S02]  /*40f0*/  @!P0 SYNCS.PHASECHK.TRANS64 P0, [R0+URZ], R3 ;  /* 0x00000003000085a7 */ /* 0x000ea400080010ff */
[----:B--2---:R-:W-:Y:S05]  /*4100*/  @P0 BRA `(.L_x_79) ;  /* 0x0000000000200947 */ /* 0x004fea0003800000 */
.L_x_80:
[----:B--2---:R2:W4:Y:S02]  /*4110*/  SYNCS.PHASECHK.TRANS64.TRYWAIT P0, [R0+URZ], R3 ;  /* 0x00000003000075a7 */ /* 0x00452400080011ff */
[----:B----4-:R-:W-:Y:S05]  /*4120*/  @!P0 NANOSLEEP.SYNCS 0x989680 ;  /* 0x009896800000895d */ /* 0x010fea0003900000 */
[----:B------:R-:W4:Y:S02]  /*4130*/  @!P0 SYNCS.PHASECHK.TRANS64 P0, [R0+URZ], R3 ;  /* 0x00000003000085a7 */ /* 0x000f2400080010ff */
[----:B----4-:R-:W-:Y:S05]  /*4140*/  @!P0 BRA `(.L_x_80) ;  /* 0xfffffffc00f08947 */ /* 0x010fea000383ffff */
[----:B------:R-:W-:Y:S05]  /*4150*/  BRA `(.L_x_79) ;  /* 0x00000000000c7947 */ /* 0x000fea0003800000 */
.L_x_75:
[----:B------:R-:W-:-:S04]  /*4160*/  UIADD3 UR5, UPT, UPT, UR7, 0x110, URZ ;  /* 0x0000011007057890 */ /* 0x000fc8000fffe0ff */
[----:B------:R-:W-:-:S09]  /*4170*/  UPRMT UR5, UR4, 0x654, UR5 ;  /* 0x0000065404057896 */ /* 0x000fd20008000005 */
[----:B------:R-:W-:Y:S03]  /*4180*/  SYNCS.ARRIVE.TRANS64.RED.A1T0 RZ, [UR5], RZ ;  /* 0x000000ffffff79a7 */ /* 0x000fe60008100405 */
.L_x_79:
[----:B-12---:R-:W-:Y:S01]  /*4190*/  SHF.L.U32 R3, RZ, 0x1f, RZ ;  /* 0x0000001fff037819 */ /* 0x006fe200000006ff */
[----:B------:R-:W-:Y:S01]  /*41a0*/  UIADD3 UR5, UPT, UPT, UR7, 0x110, URZ ;  /* 0x0000011007057890 */ /* 0x000fe2000fffe0ff */
[----:B------:R-:W-:Y:S02]  /*41b0*/  PLOP3.LUT P0, PT, PT, PT, UP0, 0x80, 0x8 ;  /* 0x000000000008781c */ /* 0x000fe40003f0f008 */
[----:B------:R-:W1:Y:S02]  /*41c0*/  SYNCS.PHASECHK.TRANS64.TRYWAIT P1, [UR7+0x110], R3 ;  /* 0x00011003ff0075a7 */ /* 0x000e640008021107 */
[----:B-1----:R-:W-:Y:S09]  /*41d0*/  @!P1 BRA `(.L_x_81) ;  /* 0x00000050004c9947 */ /* 0x002ff20003800000 */
.L_x_178:
[----:B------:R-:W-:Y:S01]  /*41e0*/  @!UP0 UPRMT UR5, UR4, 0x654, UR5 ;  /* 0x0000065404058896 */ /* 0x000fe20008000005 */
[----:B------:R-:W-:Y:S02]  /*41f0*/  UMOV UR8, 0xffff ;  /* 0x0000ffff00087882 */ /* 0x000fe40000000000 */
[----:B------:R-:W-:-:S06]  /*4200*/  UMOV UR4, 0x1 ;  /* 0x0000000100047882 */ /* 0x000fcc0000000000 */
[----:B------:R-:W-:Y:S01]  /*4210*/  @!P0 SYNCS.ARRIVE.TRANS64.RED.A1T0 RZ, [UR5], RZ ;  /* 0x000000ffffff89a7 */ /* 0x000fe20008100405 */
[----:B------:R-:W-:Y:S01]  /*4220*/  NOP ;  /* 0x0000000000007918 */ /* 0x000fe20000000000 */
[----:B-1----:R-:W1:Y:S01]  /*4230*/  LDS R0, [UR6+0x14] ;  /* 0x00001406ff007984 */ /* 0x002e620008000800 */
[----:B------:R-:W-:-:S04]  /*4240*/  ULOP3.LUT UR5, UR21, 0xffff, URZ, 0xc0, !UPT ;  /* 0x0000ffff15057892 */ /* 0x000fc8000f8ec0ff */
[----:B------:R-:W-:-:S04]  /*4250*/  USHF.R.U32.HI UR5, URZ, 0x5, UR5 ;  /* 0x00000005ff057899 */ /* 0x000fc80008011605 */
[----:B------:R-:W-:Y:S02]  /*4260*/  USHF.L.U32 UR8, UR8, UR5, URZ ;  /* 0x0000000508087299 */ /* 0x000fe400080006ff */
[----:B------:R-:W-:-:S04]  /*4270*/  USHF.L.U32 UR4, UR4, UR5, URZ ;  /* 0x0000000504047299 */ /* 0x000fc800080006ff */
[----:B-1----:R-:W-:-:S04]  /*4280*/  LOP3.LUT R0, R0, UR8, RZ, 0xc0, !PT ;  /* 0x0000000800007c12 */ /* 0x002fc8000f8ec0ff */
[----:B------:R-:W-:-:S13]  /*4290*/  ISETP.NE.AND P0, PT, R0, UR8, PT ;  /* 0x0000000800007c0c */ /* 0x000fda000bf05270 */
[----:B------:R-:W-:Y:S05]  /*42a0*/  @P0 BRA `(.L_x_82) ;  /* 0x0000000000580947 */ /* 0x000fea0003800000 */
[----:B------:R-:W1:Y:S02]  /*42b0*/  LDS R0, [UR6+0x18] ;  /* 0x00001806ff007984 */ /* 0x000e640008000800 */
[----:B-1----:R-:W-:-:S04]  /*42c0*/  LOP3.LUT R0, R0, UR4, RZ, 0xc0, !PT ;  /* 0x0000000400007c12 */ /* 0x002fc8000f8ec0ff */
[----:B------:R-:W-:-:S13]  /*42d0*/  ISETP.NE.AND P0, PT, R0, UR4, PT ;  /* 0x0000000400007c0c */ /* 0x000fda000bf05270 */
[----:B------:R-:W-:Y:S05]  /*42e0*/  @P0 BRA `(.L_x_83) ;  /* 0x00000000003c0947 */ /* 0x000fea0003800000 */
[----:B------:R-:W1:Y:S01]  /*42f0*/  S2R R2, SR_LANEID ;  /* 0x0000000000027919 */ /* 0x000e620000000000 */
[----:B------:R-:W-:Y:S01]  /*4300*/  ULOP3.LUT UR8, URZ, UR8, URZ, 0x33, !UPT ;  /* 0x00000008ff087292 */ /* 0x000fe2000f8e33ff */
[----:B------:R-:W-:Y:S01]  /*4310*/  LOP3.LUT R4, RZ, UR4, RZ, 0x33, !PT ;  /* 0x00000004ff047c12 */ /* 0x000fe2000f8e33ff */
[----:B------:R-:W-:Y:S02]  /*4320*/  VOTEU.ANY UR7, UPT, PT ;  /* 0x0000000000077886 */ /* 0x000fe400038e0100 */
[----:B------:R-:W-:Y:S01]  /*4330*/  UFLO.U32 UR7, UR7 ;  /* 0x00000007000772bd */ /* 0x000fe200080e0000 */
[----:B------:R-:W2:Y:S01]  /*4340*/  REDUX UR4, R4 ;  /* 0x00000000040473c4 */ /* 0x000ea20000000000 */
[----:B------:R-:W-:-:S06]  /*4350*/  IMAD.U32 R0, RZ, RZ, UR8 ;  /* 0x00000008ff007e24 */ /* 0x000fcc000f8e00ff */
[----:B------:R4:W-:Y:S01]  /*4360*/  UTCATOMSWS.AND URZ, UR8 ;  /* 0x0000000800ff79e3 */ /* 0x0009e20008000000 */
[----:B------:R-:W3:Y:S01]  /*4370*/  REDUX UR5, R0 ;  /* 0x00000000000573c4 */ /* 0x000ee20000000000 */
[----:B-1----:R-:W-:Y:S01]  /*4380*/  ISETP.EQ.U32.AND P0, PT, R2, UR7, PT ;  /* 0x0000000702007c0c */ /* 0x002fe2000bf02070 */
[----:B--2---:R-:W-:Y:S01]  /*4390*/  IMAD.U32 R2, RZ, RZ, UR4 ;  /* 0x00000004ff027e24 */ /* 0x004fe2000f8e00ff */
[----:B---3--:R-:W-:-:S11]  /*43a0*/  MOV R3, UR5 ;  /* 0x0000000500037c02 */ /* 0x008fd60008000f00 */
[----:B------:R4:W-:Y:S04]  /*43b0*/  @P0 ATOMS.AND RZ, [UR6+0x14], R3 ;  /* 0x00001403ffff098c */ /* 0x0009e8000a800006 */
[----:B------:R4:W-:Y:S01]  /*43c0*/  @P0 ATOMS.AND RZ, [UR6+0x18], R2 ;  /* 0x00001802ffff098c */ /* 0x0009e2000a800006 */
[----:B------:R-:W-:Y:S05]  /*43d0*/  BRA `(.L_x_84) ;  /* 0x0000000000147947 */ /* 0x000fea0003800000 */
.L_x_83:
[----:B------:R-:W-:Y:S02]  /*43e0*/  MOV R2, 0x4400 ;  /* 0x0000440000027802 */ /* 0x000fe40000000f00 */
[----:B---3-5:R-:W-:Y:S05]  /*43f0*/  CALL.REL.NOINC `($__internal_0_$__cuda_sm10x_tcgen05_guardrail_trap_col_being_dealloced_not_returned_by_alloc) ;  /* 0x00000054002c7944 */ /* 0x028fea0003c00000 */
[----:B------:R-:W-:Y:S05]  /*4400*/  BRA `(.L_x_84) ;  /* 0x0000000000087947 */ /* 0x000fea0003800000 */
.L_x_82:
[----:B------:R-:W-:Y:S02]  /*4410*/  MOV R2, 0x4430 ;  /* 0x0000443000027802 */ /* 0x000fe40000000f00 */
[----:B---3-5:R-:W-:Y:S05]  /*4420*/  CALL.REL.NOINC `($__internal_2_$__cuda_sm10x_tcgen05_guardrail_trap_unallocated_columns_being_dealloced) ;  /* 0x0000005400387944 */ /* 0x028fea0003c00000 */
.L_x_84:
[----:B------:R-:W-:Y:S01]  /*4430*/  NOP ;  /* 0x0000000000007918 */ /* 0x000fe20000000000 */
[----:B----4-:R-:W-:Y:S05]  /*4440*/  EXIT ;  /* 0x000000000000794d */ /* 0x010fea0003800000 */
.L_x_55:
[----:B------:R-:W-:-:S09]  /*4450*/  UISETP.NE.OR UP5, UPT, UR10, 0x3, !UP5 ;  /* 0x000000030a00788c */ /* 0x000fd2000efa5670 */
[----:B------:R-:W-:Y:S05]  /*4460*/  BRA.U UP5, `(.L_x_85) ;  /* 0x0000001105147547 */ /* 0x000fea000b800000 */
[----:B------:R-:W1:Y:S01]  /*4470*/  LDC R0, c[0x0][0xb30] ;  /* 0x0002cc00ff007b82 */ /* 0x000e620000000800 */
[----:B------:R-:W2:Y:S01]  /*4480*/  LDCU.64 UR8, c[0x0][0x888] ;  /* 0x00011100ff0877ac */ /* 0x000ea20008000a00 */
[----:B------:R-:W-:Y:S02]  /*4490*/  HFMA2 R25, -RZ, RZ, 0, 0 ;  /* 0x00000000ff197431 */ /* 0x000fe400000001ff */
[----:B-----5:R-:W-:Y:S01]  /*44a0*/  IMAD.MOV.U32 R32, RZ, RZ, 0x1 ;  /* 0x00000001ff207424 */ /* 0x020fe200078e00ff */
[----:B------:R-:W-:Y:S01]  /*44b0*/  MOV R23, 0x2000 ;  /* 0x0000200000177802 */ /* 0x000fe20000000f00 */
[----:B------:R-:W3:Y:S01]  /*44c0*/  LDCU.64 UR4, c[0x0][0x890] ;  /* 0x00011200ff0477ac */ /* 0x000ee20008000a00 */
[----:B------:R-:W-:Y:S01]  /*44d0*/  IMAD.MOV.U32 R27, RZ, RZ, RZ ;  /* 0x000000ffff1b7224 */ /* 0x000fe200078e00ff */
[----:B------:R-:W4:Y:S01]  /*44e0*/  LDC R19, c[0x0][0x370] ;  /* 0x0000dc00ff137b82 */ /* 0x000f220000000800 */
[----:B------:R-:W-:Y:S01]  /*44f0*/  UMOV UR6, 0x400 ;  /* 0x0000040000067882 */ /* 0x000fe20000000000 */
[----:B------:R-:W-:-:S02]  /*4500*/  UPLOP3.LUT UP1, UPT, UPT, UPT, UPT, 0x40, 0x4 ;  /* 0x000000000004789c */ /* 0x000fc40003f2e870 */
[----:B------:R-:W-:-:S04]  /*4510*/  ULEA UR6, UR37, UR6, 0x18 ;  /* 0x0000000625067291 */ /* 0x000fc8000f8ec0ff */
[----:B------:R-:W4:Y:S01]  /*4520*/  LDC R2, c[0x0][0xb0c] ;  /* 0x0002c300ff027b82 */ /* 0x000f220000000800 */
[----:B------:R-:W-:Y:S02]  /*4530*/  UIADD3 UR13, UPT, UPT, UR6, 0x58, URZ ;  /* 0x00000058060d7890 */ /* 0x000fe4000fffe0ff */
[----:B--2---:R-:W-:Y:S02]  /*4540*/  UISETP.NE.U32.AND UP2, UPT, UR8, URZ, UPT ;  /* 0x000000ff0800728c */ /* 0x004fe4000bf45070 */
[----:B------:R-:W-:Y:S02]  /*4550*/  UIADD3 UR33, UPT, UPT, UR6, 0x40, URZ ;  /* 0x0000004006217890 */ /* 0x000fe4000fffe0ff */
[----:B---3--:R-:W-:Y:S01]  /*4560*/  UISETP.NE.U32.AND UP3, UPT, UR4, URZ, UPT ;  /* 0x000000ff0400728c */ /* 0x008fe2000bf65070 */
[----:B------:R-:W2:Y:S01]  /*4570*/  LDC R18, c[0x0][0xb20] ;  /* 0x0002c800ff127b82 */ /* 0x000ea20000000800 */
[----:B-1----:R-:W-:Y:S01]  /*4580*/  ISETP.NE.AND P1, PT, R0, 0x1, PT ;  /* 0x000000010000780c */ /* 0x002fe20003f25270 */
[----:B------:R-:W-:-:S02]  /*4590*/  UISETP.NE.AND.EX UP2, UPT, UR9, URZ, UPT, UP2 ;  /* 0x000000ff0900728c */ /* 0x000fc4000bf45320 */
[----:B------:R-:W-:Y:S02]  /*45a0*/  UIADD3 UR25, UPT, UPT, UR6, 0x48, URZ ;  /* 0x0000004806197890 */ /* 0x000fe4000fffe0ff */
[----:B------:R-:W-:Y:S02]  /*45b0*/  UIADD3 UR17, UPT, UPT, UR6, 0x50, URZ ;  /* 0x0000005006117890 */ /* 0x000fe4000fffe0ff */
[----:B------:R-:W1:Y:S01]  /*45c0*/  LDC.64 R36, c[0x0][0x348] ;  /* 0x0000d200ff247b82 */ /* 0x000e620000000a00 */
[----:B------:R-:W-:Y:S02]  /*45d0*/  UPRMT UR13, UR37, 0x654, UR13 ;  /* 0x00000654250d7896 */ /* 0x000fe4000800000d */
[----:B------:R-:W-:-:S05]  /*45e0*/  UISETP.NE.AND.EX UP3, UPT, UR5, URZ, UPT, UP3 ;  /* 0x000000ff0500728c */ /* 0x000fca000bf65330 */
[----:B------:R-:W3:Y:S08]  /*45f0*/  LDC.64 R16, c[0x0][0xb10] ;  /* 0x0002c400ff107b82 */ /* 0x000ef00000000a00 */
[----:B------:R-:W1:Y:S08]  /*4600*/  LDC.64 R6, c[0x0][0xb18] ;  /* 0x0002c600ff067b82 */ /* 0x000e700000000a00 */
[----:B------:R-:W1:Y:S08]  /*4610*/  LDC.64 R4, c[0x0][0xb28] ;  /* 0x0002ca00ff047b82 */ /* 0x000e700000000a00 */
[----:B--2-4-:R-:W1:Y:S02]  /*4620*/  LDC R22, c[0x0][0x374] ;  /* 0x0000dd00ff167b82 */ /* 0x014e640000000800 */
.L_x_96:
[----:B------:R-:W-:Y:S02]  /*4630*/  LEA R0, R27, UR6, 0x3 ;  /* 0x000000061b007c11 */ /* 0x000fe4000f8e18ff */
[----:B------:R-:W-:Y:S02]  /*4640*/  SHF.L.U32 R3, R25, 0x1f, RZ ;  /* 0x0000001f19037819 */ /* 0x000fe400000006ff */
[----:B------:R-:W-:Y:S02]  /*4650*/  LEA R28, R27, UR6, 0x4 ;  /* 0x000000061b1c7c11 */ /* 0x000fe4000f8e20ff */
[----:B--2---:R-:W2:Y:S02]  /*4660*/  SYNCS.PHASECHK.TRANS64.TRYWAIT P0, [R0+URZ+0x90], R3 ;  /* 0x00009003000075a7 */ /* 0x004ea400080011ff */
[----:B--2---:R-:W-:Y:S05]  /*4670*/  @!P0 BRA `(.L_x_86) ;  /* 0x0000004c003c8947 */ /* 0x004fea0003800000 */
.L_x_179:
[----:B------:R-:W-:Y:S01]  /*4680*/  ISETP.GE.AND P0, PT, R26, 0x1, PT ;  /* 0x000000011a00780c */ /* 0x000fe20003f06270 */
[----:B------:R-:W4:Y:S01]  /*4690*/  LDS.128 R28, [R28+0x120] ;  /* 0x000120001c1c7984 */ /* 0x000f220000000c00 */
[----:B--2---:R-:W-:Y:S01]  /*46a0*/  VIADD R0, R0, 0xa0 ;  /* 0x000000a000007836 */ /* 0x004fe20000000000 */
[----:B------:R-:W-:Y:S01]  /*46b0*/  @!PT LDS RZ, [RZ] ;  /* 0x00000000fffff984 */ /* 0x000fe20000000800 */
[----:B------:R-:W-:Y:S01]  /*46c0*/  @!PT LDS RZ, [RZ] ;  /* 0x00000000fffff984 */ /* 0x000fe20000000800 */
[----:B------:R-:W-:Y:S01]  /*46d0*/  @!PT LDS RZ, [RZ] ;  /* 0x00000000fffff984 */ /* 0x000fe20000000800 */
[----:B------:R-:W-:Y:S01]  /*46e0*/  @!PT LDS RZ, [RZ] ;  /* 0x00000000fffff984 */ /* 0x000fe20000000800 */
[----:B------:R2:W-:Y:S06]  /*46f0*/  MEMBAR.ALL.CTA ;  /* 0x0000000000007992 */ /* 0x0005ec0000008000 */
[----:B--2---:R-:W2:Y:S01]  /*4700*/  FENCE.VIEW.ASYNC.S ;  /* 0x00000000000073c6 */ /* 0x004ea20000000000 */
[----:B------:R-:W-:Y:S04]  /*4710*/  PRMT R0, RZ, 0x654, R0 ;  /* 0x00000654ff007816 */ /* 0x000fe80000000000 */
[----:B--2---:R2:W-:Y:S01]  /*4720*/  SYNCS.ARRIVE.TRANS64.RED.A1T0 RZ, [R0+URZ], RZ ;  /* 0x000000ff00ff79a7 */ /* 0x0045e200081004ff */
[----:B----4-:R-:W-:Y:S11]  /*4730*/  LOP3.LUT P3, RZ, R30, 0x1, RZ, 0xc0, !PT ;  /* 0x000000011eff7812 */ /* 0x010ff6000786c0ff */
[----:B------:R-:W-:Y:S02]  /*4740*/  @!UPT UIADD3 URZ, UPT, UPT, URZ, URZ, URZ ;  /* 0x000000fffffff290 */ /* 0x000fe4000fffe0ff */
[----:B------:R-:W-:Y:S02]  /*4750*/  @P3 MOV R13, R28 ;  /* 0x0000001c000d3202 */ /* 0x000fe40000000f00 */
[----:B------:R-:W-:Y:S01]  /*4760*/  @P3 LOP3.LUT R8, R29, 0xffff, RZ, 0xc0, !PT ;  /* 0x0000ffff1d083812 */ /* 0x000fe200078ec0ff */
[----:B--2---:R-:W-:Y:S06]  /*4770*/  @!P0 BRA `(.L_x_87) ;  /* 0x0000000000a48947 */ /* 0x004fec0003800000 */
[----:B-1----:R-:W-:Y:S01]  /*4780*/  IMAD.HI.U32 R33, R22, R7, RZ ;  /* 0x0000000716217227 */ /* 0x002fe200078e00ff */
[----:B------:R-:W-:Y:S02]  /*4790*/  ISETP.NE.AND P0, PT, R6, 0x1, PT ;  /* 0x000000010600780c */ /* 0x000fe40003f05270 */
[----:B------:R-:W-:Y:S01]  /*47a0*/  ISETP.NE.AND P2, PT, R26, 0x1, PT ;  /* 0x000000011a00780c */ /* 0x000fe20003f45270 */
[----:B---3--:R-:W-:Y:S01]  /*47b0*/  IMAD.HI.U32 R34, R19, R16, RZ ;  /* 0x0000001013227227 */ /* 0x008fe200078e00ff */
[----:B------:R-:W-:Y:S02]  /*47c0*/  SHF.R.U32.HI R33, RZ, R18, R33 ;  /* 0x00000012ff217219 */ /* 0x000fe40000011621 */
[----:B------:R-:W-:Y:S01]  /*47d0*/  ISETP.NE.AND P4, PT, R2, 0x1, PT ;  /* 0x000000010200780c */ /* 0x000fe20003f85270 */
[----:B------:R-:W-:Y:S01]  /*47e0*/  IMAD.HI.U32 R38, R13, R16, RZ ;  /* 0x000000100d267227 */ /* 0x000fe200078e00ff */
[----:B------:R-:W-:Y:S02]  /*47f0*/  SHF.R.U32.HI R34, RZ, R17, R34 ;  /* 0x00000011ff227219 */ /* 0x000fe40000011622 */
[----:B------:R-:W-:Y:S01]  /*4800*/  SEL R3, R22, R33, !P0 ;  /* 0x0000002116037207 */ /* 0x000fe20004000000 */
[C---:B------:R-:W-:Y:S01]  /*4810*/  IMAD.HI.U32 R33, R8.reuse, R7, RZ ;  /* 0x0000000708217227 */ /* 0x040fe200078e00ff */
[----:B------:R-:W-:Y:S02]  /*4820*/  SEL R11, R19, R34, !P4 ;  /* 0x00000022130b7207 */ /* 0x000fe40006000000 */
[----:B------:R-:W-:Y:S01]  /*4830*/  SHF.R.U32.HI R38, RZ, R17, R38 ;  /* 0x00000011ff267219 */ /* 0x000fe20000011626 */
[----:B------:R-:W-:Y:S01]  /*4840*/  IMAD.HI.U32 R40, R3, R4, RZ ;  /* 0x0000000403287227 */ /* 0x000fe200078e00ff */
[----:B------:R-:W-:Y:S03]  /*4850*/  SHF.R.U32.HI R33, RZ, R18, R33 ;  /* 0x00000012ff217219 */ /* 0x000fe60000011621 */
[----:B------:R-:W-:Y:S01]  /*4860*/  IMAD.HI.U32 R34, R11, R4, RZ ;  /* 0x000000040b227227 */ /* 0x000fe200078e00ff */
[----:B------:R-:W-:Y:S02]  /*4870*/  @P2 SHF.R.U32.HI R3, RZ, R5, R40 ;  /* 0x00000005ff032219 */ /* 0x000fe40000011628 */
[----:B------:R-:W-:Y:S02]  /*4880*/  SEL R9, R8, R33, !P0 ;  /* 0x0000002108097207 */ /* 0x000fe40004000000 */
[----:B------:R-:W-:Y:S01]  /*4890*/  @P2 SHF.R.U32.HI R11, RZ, R5, R34 ;  /* 0x00000005ff0b2219 */ /* 0x000fe20000011622 */
[C---:B------:R-:W-:Y:S01]  /*48a0*/  IMAD R10, R26.reuse, R3, RZ ;  /* 0x000000031a0a7224 */ /* 0x040fe200078e02ff */
[----:B------:R-:W-:Y:S01]  /*48b0*/  SEL R3, R13, R38, !P4 ;  /* 0x000000260d037207 */ /* 0x000fe20006000000 */
[C---:B------:R-:W-:Y:S03]  /*48c0*/  IMAD.HI.U32 R14, R9.reuse, R4, RZ ;  /* 0x00000004090e7227 */ /* 0x040fe600078e00ff */
[----:B------:R-:W-:Y:S01]  /*48d0*/  ISETP.GE.AND P0, PT, R9, R10, PT ;  /* 0x0000000a0900720c */ /* 0x000fe20003f06270 */
[C---:B------:R-:W-:Y:S01]  /*48e0*/  IMAD R12, R26.reuse, R11, RZ ;  /* 0x0000000b1a0c7224 */ /* 0x040fe200078e02ff */
[-C--:B------:R-:W-:Y:S04]  /*48f0*/  SHF.R.U32.HI R14, RZ, R5.reuse, R14 ;  /* 0x00000005ff0e7219 */ /* 0x080fe8000001160e */
[----:B------:R-:W-:Y:S02]  /*4900*/  ISETP.GE.OR P0, PT, R3, R12, P0 ;  /* 0x0000000c0300720c */ /* 0x000fe40000706670 */
[----:B------:R-:W-:Y:S05]  /*4910*/  SEL R15, R9, R14, !P2 ;  /* 0x0000000e090f7207 */ /* 0x000fea0005000000 */
[----:B------:R-:W-:Y:S04]  /*4920*/  IMAD.MOV R14, RZ, RZ, -R15 ;  /* 0x000000ffff0e7224 */ /* 0x000fe800078e0a0f */
[----:B------:R-:W-:Y:S02]  /*4930*/  IMAD R14, R26, R14, R9 ;  /* 0x0000000e1a0e7224 */ /* 0x000fe400078e0209 */
[C---:B------:R-:W-:Y:S05]  /*4940*/  @!P0 IMAD.HI.U32 R10, R3.reuse, R4, RZ ;  /* 0x00000004030a8227 */ /* 0x040fea00078e00ff */
[----:B------:R-:W-:Y:S04]  /*4950*/  @!P0 SHF.R.U32.HI R10, RZ, R5, R10 ;  /* 0x00000005ff0a8219 */ /* 0x000fe8000001160a */
[----:B------:R-:W-:Y:S01]  /*4960*/  @!P0 SEL R0, R3, R10, !P2 ;  /* 0x0000000a03008207 */ /* 0x000fe20005000000 */
[----:B------:R-:W-:Y:S03]  /*4970*/  IMAD.MOV R10, RZ, RZ, -R3 ;  /* 0x000000ffff0a7224 */ /* 0x000fe600078e0a03 */
[----:B------:R-:W-:Y:S01]  /*4980*/  @!P0 IADD3 R15, PT, PT, R15, -R0, RZ ;  /* 0x800000000f0f8210 */ /* 0x000fe20007ffe0ff */
[----:B------:R-:W-:Y:S01]  /*4990*/  @!P0 IMAD R0, R11, R14, R0 ;  /* 0x0000000e0b008224 */ /* 0x000fe200078e0200 */
[----:B------:R-:W-:Y:S01]  /*49a0*/  IADD3 R11, PT, PT, -R9, RZ, RZ ;  /* 0x000000ff090b7210 */ /* 0x000fe20007ffe1ff */
[----:B------:R-:W-:Y:S02]  /*49b0*/  IMAD R13, R2, R10, R13 ;  /* 0x0000000a020d7224 */ /* 0x000fe400078e020d */
[----:B------:R-:W-:Y:S02]  /*49c0*/  @!P0 IMAD R9, R15, R26, R3 ;  /* 0x0000001a0f098224 */ /* 0x000fe400078e0203 */
[----:B------:R-:W-:Y:S02]  /*49d0*/  @!P0 IMAD.MOV.U32 R3, RZ, RZ, R0 ;  /* 0x000000ffff038224 */ /* 0x000fe400078e0000 */
[----:B------:R-:W-:Y:S02]  /*49e0*/  IMAD R8, R6, R11, R8 ;  /* 0x0000000b06087224 */ /* 0x000fe400078e0208 */
[----:B------:R-:W-:Y:S02]  /*49f0*/  IMAD R13, R3, R2, R13 ;  /* 0x00000002030d7224 */ /* 0x000fe400078e020d */
[----:B------:R-:W-:Y:S02]  /*4a00*/  IMAD R8, R9, R6, R8 ;  /* 0x0000000609087224 */ /* 0x000fe400078e0208 */
.L_x_87:
[----:B------:R-:W-:Y:S05]  /*4a10*/  BRA.U UP1, `(.L_x_88) ;  /* 0x0000000101107547 */ /* 0x000fea000b800000 */
[----:B------:R-:W-:Y:S04]  /*4a20*/  MOV R0, UR7 ;  /* 0x0000000700007c02 */ /* 0x000fe80008000f00 */
[----:B------:R-:W-:Y:S04]  /*4a30*/  SHF.L.U32 R3, R0, 0x1f, RZ ;  /* 0x0000001f00037819 */ /* 0x000fe800000006ff */
[----:B------:R-:W2:Y:S02]  /*4a40*/  SYNCS.PHASECHK.TRANS64.TRYWAIT P0, [UR6+0x88], R3 ;  /* 0x00008803ff0075a7 */ /* 0x000ea40008001106 */
[----:B--2---:R-:W-:Y:S05]  /*4a50*/  @!P0 BRA `(.L_x_89) ;  /* 0x0000004800588947 */ /* 0x004fea0003800000 */
.L_x_88:
[----:B------:R-:W-:Y:S02]  /*4a60*/  R2UR UR35, R21 ;  /* 0x00000000152372ca */ /* 0x000fe400000e0000 */
[----:B------:R-:W-:Y:S02]  /*4a70*/  R2UR UR34, R20 ;  /* 0x00000000142272ca */ /* 0x000fe400000e0000 */
[----:B------:R-:W-:Y:S02]  /*4a80*/  ISETP.NE.U32.AND P2, PT, RZ, UR4, PT ;  /* 0x00000004ff007c0c */ /* 0x000fe4000bf45070 */
[----:B------:R-:W-:Y:S02]  /*4a90*/  SHF.L.U32 R12, R32, 0x1f, RZ ;  /* 0x0000001f200c7819 */ /* 0x000fe400000006ff */
[----:B------:R-:W-:Y:S05]  /*4aa0*/  ISETP.NE.AND.EX P2, PT, RZ, UR5, PT, P2 ;  /* 0x00000005ff007c0c */ /* 0x000fea000bf45320 */
[----:B------:R-:W-:Y:S02]  /*4ab0*/  USHF.L.U32 UR35, UR35, 0x7, URZ ;  /* 0x0000000723237899 */ /* 0x000fe400080006ff */
[----:B------:R-:W-:Y:S01]  /*4ac0*/  USHF.L.U32 UR34, UR34, 0x6, URZ ;  /* 0x0000000622227899 */ /* 0x000fe200080006ff */
[----:B------:R-:W-:Y:S11]  /*4ad0*/  BRA.U !UP3, `(.L_x_90) ;  /* 0x000000010b347547 */ /* 0x000ff6000b800000 */
[----:B------:R-:W-:Y:S01]  /*4ae0*/  UPLOP3.LUT UP0, UPT, UPT, UPT, UP2, 0x80, 0x8 ;  /* 0x000000000008789c */ /* 0x000fe20003f0f020 */
[----:B--2---:R-:W-:Y:S02]  /*4af0*/  HFMA2 R0, -RZ, RZ, 0, 5.9604644775390625e-08 ;  /* 0x00000001ff007431 */ /* 0x004fe400000001ff */
[----:B------:R-:W-:Y:S03]  /*4b00*/  IMAD.MOV.U32 R67, RZ, RZ, 0x1 ;  /* 0x00000001ff437424 */ /* 0x000fe600078e00ff */
[----:B------:R-:W-:Y:S05]  /*4b10*/  PLOP3.LUT P0, PT, PT, PT, UP0, 0x80, 0x8 ;  /* 0x000000000008781c */ /* 0x000fea0003f0f008 */
[----:B------:R-:W2:Y:S01]  /*4b20*/  @UP0 LDCU.64 UR10, c[0x0][0x888] ;  /* 0x00011100ff0a07ac */ /* 0x000ea20008000a00 */
[----:B------:R-:W-:Y:S07]  /*4b30*/  @UP0 UIMAD UR8, UR36, UR4, URZ ;  /* 0x00000004240802a4 */ /* 0x000fee000f8e02ff */
[----:B------:R-:W-:Y:S01]  /*4b40*/  @!P0 PRMT R67, R0, 0x7610, R67 ;  /* 0x0000761000438816 */ /* 0x000fe20000000043 */
[----:B--2---:R-:W-:Y:S03]  /*4b50*/  @UP0 UIMAD.WIDE UR10, UR8, 0x4, UR10 ;  /* 0x00000004080a08a5 */ /* 0x004fe6000f8e020a */
[----:B------:R-:W2:Y:S03]  /*4b60*/  @!UP0 LDCU UR8, c[0x0][0x880] ;  /* 0x00011000ff0887ac */ /* 0x000ea60008000800 */
[----:B------:R-:W-:Y:S01]  /*4b70*/  IMAD.U32 R10, RZ, RZ, UR10 ;  /* 0x0000000aff0a7e24 */ /* 0x000fe2000f8e00ff */
[----:B------:R-:W-:Y:S05]  /*4b80*/  MOV R11, UR11 ;  /* 0x0000000b000b7c02 */ /* 0x000fea0008000f00 */
[----:B------:R4:W5:Y:S02]  /*4b90*/  @P0 LDG.E R35, desc[UR46][R10.64] ;  /* 0x0000002e0a230981 */ /* 0x000964000c1e1900 */
[----:B--2-4-:R-:W-:Y:S07]  /*4ba0*/  @!P0 IMAD.U32 R35, RZ, RZ, UR8 ;  /* 0x00000008ff238e24 */ /* 0x014fee000f8e00ff */
.L_x_90:
[----:B-----5:R-:W-:Y:S01]  /*4bb0*/  @!P2 FSETP.EQ.AND P0, PT, R35, RZ, PT ;  /* 0x000000ff2300a20b */ /* 0x020fe20003f02000 */
[----:B------:R-:W-:Y:S01]  /*4bc0*/  @!UPT UIADD3 URZ, UPT, UPT, URZ, URZ, URZ ;  /* 0x000000fffffff290 */ /* 0x000fe2000fffe0ff */
[----:B------:R-:W-:Y:S11]  /*4bd0*/  @!P2 BRA `(.L_x_91) ;  /* 0x000000000014a947 */ /* 0x000ff60003800000 */
[----:B------:R-:W-:Y:S02]  /*4be0*/  LOP3.LUT P2, RZ, R67, 0xff, RZ, 0xc0, !PT ;  /* 0x000000ff43ff7812 */ /* 0x000fe4000784c0ff */
[----:B------:R-:W-:Y:S04]  /*4bf0*/  PLOP3.LUT P0, PT, PT, PT, UP0, 0x80, 0x8 ;  /* 0x000000000008781c */ /* 0x000fe80003f0f008 */
[----:B------:R-:W-:Y:S07]  /*4c00*/  PLOP3.LUT P0, PT, P0, PT, PT, 0x8, 0x80 ;  /* 0x000000000080781c */ /* 0x000fee000070e170 */
[----:B------:R-:W-:Y:S11]  /*4c10*/  @P2 FSETP.EQ.AND P0, PT, R35, RZ, PT ;  /* 0x000000ff2300220b */ /* 0x000ff60003f02000 */
[----:B------:R-:W-:Y:S02]  /*4c20*/  @!UPT UIADD3 URZ, UPT, UPT, URZ, URZ, URZ ;  /* 0x000000fffffff290 */ /* 0x000fe4000fffe0ff */
.L_x_91:
[----:B------:R-:W4:Y:S01]  /*4c30*/  SYNCS.PHASECHK.TRANS64.TRYWAIT P2, [UR6+0x60], R12 ;  /* 0x0000600cff0075a7 */ /* 0x000f220008041106 */
[----:B------:R-:W-:Y:S04]  /*4c40*/  ELECT P4, URZ, PT ;  /* 0x0000000000ff782f */ /* 0x000fe80003880000 */
[----:B------:R-:W-:Y:S11]  /*4c50*/  PLOP3.LUT P4, PT, P0, P4, PT, 0xf2, 0x2f ;  /* 0x00000000002f781c */ /* 0x000ff60000789e72 */
[----:B------:R-:W-:Y:S02]  /*4c60*/  @!UPT UIADD3 URZ, UPT, UPT, URZ, URZ, URZ ;  /* 0x000000fffffff290 */ /* 0x000fe4000fffe0ff */
[----:B-1----:R-:W-:Y:S05]  /*4c70*/  @!P4 IADD3 R9, P0, PT, R36, 0x580, RZ ;  /* 0x000005802409c810 */ /* 0x002fea0007f1e0ff */
[----:B--2---:R-:W-:Y:S01]  /*4c80*/  @!P4 IMAD.X R0, RZ, RZ, R37, P0 ;  /* 0x000000ffff00c224 */ /* 0x004fe200000e0625 */
[----:B----4-:R-:W-:Y:S07]  /*4c90*/  @!P2 BRA `(.L_x_92) ;  /* 0x0000004400e0a947 */ /* 0x010fee0003800000 */
.L_x_182:
[----:B------:R-:W-:Y:S01]  /*4ca0*/  @!P4 R2UR UR8, R0 ;  /* 0x000000000008c2ca */ /* 0x000fe200000e0000 */
[----:B------:R-:W-:Y:S01]  /*4cb0*/  VOTEU.ALL UP1, P4 ;  /* 0x0000000000ff7886 */ /* 0x000fe20002020000 */
[----:B------:R-:W-:Y:S01]  /*4cc0*/  @!P4 R2UR UR9, R9 ;  /* 0x000000000909c2ca */ /* 0x000fe200000e0000 */
[----:B------:R-:W-:Y:S01]  /*4cd0*/  @!P4 IMAD.MOV.U32 R0, RZ, RZ, 0x2000 ;  /* 0x00002000ff00c424 */ /* 0x000fe200078e00ff */
[----:B------:R-:W-:Y:S01]  /*4ce0*/  UMOV UR10, 0x0 ;  /* 0x00000000000a7882 */ /* 0x000fe20000000000 */
[----:B------:R-:W-:Y:S01]  /*4cf0*/  UMOV UR11, 0x10000000 ;  /* 0x10000000000b7882 */ /* 0x000fe20000000000 */
[----:B------:R-:W-:Y:S01]  /*4d00*/  @!UP1 UIADD3 UR32, UPT, UPT, UR6, 0x200, URZ ;  /* 0x0000020006209890 */ /* 0x000fe2000fffe0ff */
[----:B------:R-:W-:Y:S01]  /*4d10*/  @!P4 IADD3 R9, P0, PT, R36, 0x580, RZ ;  /* 0x000005802409c810 */ /* 0x000fe20007f1e0ff */
[----:B------:R-:W-:Y:S05]  /*4d20*/  VOTEU.ALL UP1, P4 ;  /* 0x0000000000ff7886 */ /* 0x000fea0002020000 */
[----:B------:R-:W-:Y:S01]  /*4d30*/  IMAD.U32 R11, RZ, RZ, UR8 ;  /* 0x00000008ff0b7e24 */ /* 0x000fe2000f8e00ff */
[----:B------:R-:W-:Y:S01]  /*4d40*/  UPRMT UR8, UR37, 0x654, UR33 ;  /* 0x0000065425087896 */ /* 0x000fe20008000021 */
[----:B------:R-:W-:Y:S03]  /*4d50*/  IMAD.U32 R10, RZ, RZ, UR9 ;  /* 0x00000009ff0a7e24 */ /* 0x000fe6000f8e00ff */
[----:B------:R-:W-:Y:S02]  /*4d60*/  @!P4 R2UR UR15, R11 ;  /* 0x000000000b0fc2ca */ /* 0x000fe400000e0000 */
[----:B------:R-:W-:Y:S11]  /*4d70*/  @!P4 R2UR UR14, R10 ;  /* 0x000000000a0ec2ca */ /* 0x000ff600000e0000 */
[----:B------:R-:W-:Y:S02]  /*4d80*/  @!UPT UIADD3 URZ, UPT, UPT, URZ, URZ, URZ ;  /* 0x000000fffffff290 */ /* 0x000fe4000fffe0ff */
[----:B------:R2:W-:Y:S01]  /*4d90*/  @!UP1 UTMALDG.3D [UR32], [UR14], desc[UR10] ;  /* 0x00000a200e0095b4 */ /* 0x0005e20008011000 */
[----:B------:R4:W-:Y:S01]  /*4da0*/  @!P4 SYNCS.ARRIVE.TRANS64.RED.A0TR RZ, [UR6+0x40], R0 ;  /* 0x00004000ffffc9a7 */ /* 0x0009e20008300406 */
[----:B------:R-:W-:Y:S01]  /*4db0*/  SYNCS.ARRIVE.TRANS64.RED.A1T0 RZ, [UR8], RZ ;  /* 0x000000ffffff79a7 */ /* 0x000fe20008100408 */
[----:B----4-:R-:W-:Y:S01]  /*4dc0*/  @!P4 IMAD.X R0, RZ, RZ, R37, P0 ;  /* 0x000000ffff00c224 */ /* 0x010fe200000e0625 */
[----:B------:R-:W4:Y:S02]  /*4dd0*/  SYNCS.PHASECHK.TRANS64.TRYWAIT P2, [UR6+0x68], R12 ;  /* 0x0000680cff0075a7 */ /* 0x000f240008041106 */
[----:B--2-4-:R-:W-:Y:S05]  /*4de0*/  @!P2 BRA `(.L_x_93) ;  /* 0x0000004400a4a947 */ /* 0x014fea0003800000 */
.L_x_184:
        /* <DEDUP_REMOVED lines=8> */
[----:B------:R-:W-:Y:S01]  /*4e70*/  @!UP1 UIADD3 UR24, UPT, UPT, UR6, 0x2200, URZ ;  /* 0x0000220006189890 */ /* 0x000fe2000fffe0ff */
[----:B------:R-:W-:Y:S01]  /*4e80*/  VOTEU.ALL UP1, P4 ;  /* 0x0000000000ff7886 */ /* 0x000fe20002020000 */
[----:B------:R-:W-:Y:S01]  /*4e90*/  UMOV UR27, UR35 ;  /* 0x00000023001b7c82 */ /* 0x000fe20008000000 */
[----:B------:R-:W-:Y:S02]  /*4ea0*/  UMOV UR28, UR36 ;  /* 0x00000024001c7c82 */ /* 0x000fe40008000000 */
[----:B------:R-:W-:Y:S01]  /*4eb0*/  IMAD.U32 R11, RZ, RZ, UR8 ;  /* 0x00000008ff0b7e24 */ /* 0x000fe2000f8e00ff */
[----:B------:R-:W-:Y:S01]  /*4ec0*/  UPRMT UR8, UR37, 0x654, UR25 ;  /* 0x0000065425087896 */ /* 0x000fe20008000019 */
[----:B------:R-:W-:Y:S02]  /*4ed0*/  IMAD.U32 R10, RZ, RZ, UR9 ;  /* 0x00000009ff0a7e24 */ /* 0x000fe4000f8e00ff */
[----:B------:R-:W-:Y:S01]  /*4ee0*/  @!P4 IMAD.X R20, RZ, RZ, R37, P0 ;  /* 0x000000ffff14c224 */ /* 0x000fe200000e0625 */
[----:B------:R-:W-:Y:S02]  /*4ef0*/  @!P4 R2UR UR15, R11 ;  /* 0x000000000b0fc2ca */ /* 0x000fe400000e0000 */
[----:B------:R-:W-:Y:S11]  /*4f00*/  @!P4 R2UR UR14, R10 ;  /* 0x000000000a0ec2ca */ /* 0x000ff600000e0000 */
[----:B------:R-:W-:Y:S02]  /*4f10*/  @!UPT UIADD3 URZ, UPT, UPT, URZ, URZ, URZ ;  /* 0x000000fffffff290 */ /* 0x000fe4000fffe0ff */
[----:B------:R2:W-:Y:S01]  /*4f20*/  @!UP1 UTMALDG.3D [UR24], [UR14], desc[UR10] ;  /* 0x00000a180e0095b4 */ /* 0x0005e20008011000 */
[----:B------:R2:W-:Y:S01]  /*4f30*/  @!P4 SYNCS.ARRIVE.TRANS64.RED.A0TR RZ, [UR6+0x48], R0 ;  /* 0x00004800ffffc9a7 */ /* 0x0005e20008300406 */
[----:B------:R-:W-:Y:S01]  /*4f40*/  SYNCS.ARRIVE.TRANS64.RED.A1T0 RZ, [UR8], RZ ;  /* 0x000000ffffff79a7 */ /* 0x000fe20008100408 */
[----:B------:R-:W4:Y:S02]  /*4f50*/  SYNCS.PHASECHK.TRANS64.TRYWAIT P2, [UR6+0x70], R12 ;  /* 0x0000700cff0075a7 */ /* 0x000f240008041106 */
[----:B--2-4-:R-:W-:Y:S05]  /*4f60*/  @!P2 BRA `(.L_x_94) ;  /* 0x00000044005ca947 */ /* 0x014fea0003800000 */
.L_x_186:
[----:B------:R-:W2:Y:S01]  /*4f70*/  LDC.64 R14, c[0x0][0xb10] ;  /* 0x0002c400ff0e7b82 */ /* 0x000ea20000000a00 */
[----:B------:R-:W-:Y:S01]  /*4f80*/  @!P4 R2UR UR8, R20 ;  /* 0x000000001408c2ca */ /* 0x000fe200000e0000 */
[----:B------:R-:W-:Y:S01]  /*4f90*/  VOTEU.ALL UP1, P4 ;  /* 0x0000000000ff7886 */ /* 0x000fe20002020000 */
[----:B------:R-:W-:Y:S01]  /*4fa0*/  @!P4 R2UR UR9, R21 ;  /* 0x000000001509c2ca */ /* 0x000fe200000e0000 */
[----:B------:R-:W-:Y:S01]  /*4fb0*/  UMOV UR10, 0x0 ;  /* 0x00000000000a7882 */ /* 0x000fe20000000000 */
[----:B------:R-:W-:Y:S03]  /*4fc0*/  UMOV UR11, 0x10000000 ;  /* 0x10000000000b7882 */ /* 0x000fe60000000000 */
[----:B------:R-:W4:Y:S01]  /*4fd0*/  LDC.64 R10, c[0x0][0xb18] ;  /* 0x0002c600ff0a7b82 */ /* 0x000f220000000a00 */
[----:B------:R-:W-:Y:S01]  /*4fe0*/  @!UP1 UIADD3 UR18, UPT, UPT, UR34, 0x20, URZ ;  /* 0x0000002022129890 */ /* 0x000fe2000fffe0ff */
[----:B------:R-:W-:Y:S01]  /*4ff0*/  @P3 SHF.R.U32.HI R24, RZ, 0x10, R29 ;  /* 0x00000010ff183819 */ /* 0x000fe2000001161d */
[----:B------:R-:W-:Y:S01]  /*5000*/  @!UP1 UIADD3 UR16, UPT, UPT, UR6, 0x4200, URZ ;  /* 0x0000420006109890 */ /* 0x000fe2000fffe0ff */
[----:B------:R-:W-:Y:S01]  /*5010*/  VIADD R27, R27, 0x1 ;  /* 0x000000011b1b7836 */ /* 0x000fe20000000000 */
[----:B------:R-:W-:Y:S03]  /*5020*/  VOTEU.ALL UP1, P4 ;  /* 0x0000000000ff7886 */ /* 0x000fe60002020000 */
[----:B------:R-:W5:Y:S01]  /*5030*/  @!P1 LDC R0, c[0x0][0xb20] ;  /* 0x0002c800ff009b82 */ /* 0x000f620000000800 */
[----:B------:R-:W-:Y:S01]  /*5040*/  UMOV UR19, UR35 ;  /* 0x0000002300137c82 */ /* 0x000fe20008000000 */
[----:B------:R-:W-:Y:S01]  /*5050*/  IMAD.U32 R21, RZ, RZ, UR8 ;  /* 0x00000008ff157e24 */ /* 0x000fe2000f8e00ff */
[----:B------:R-:W-:Y:S05]  /*5060*/  UMOV UR20, UR36 ;  /* 0x0000002400147c82 */ /* 0x000fea0008000000 */
[----:B-1----:R-:W1:Y:S01]  /*5070*/  @!P1 LDC R3, c[0x0][0xb0c] ;  /* 0x0002c300ff039b82 */ /* 0x002e620000000800 */
[----:B------:R-:W-:Y:S01]  /*5080*/  IMAD.U32 R20, RZ, RZ, UR9 ;  /* 0x00000009ff147e24 */ /* 0x000fe2000f8e00ff */
[----:B------:R-:W-:Y:S01]  /*5090*/  UPRMT UR8, UR37, 0x654, UR17 ;  /* 0x0000065425087896 */ /* 0x000fe20008000011 */
[----:B------:R-:W-:Y:S03]  /*50a0*/  @!P4 R2UR UR15, R21 ;  /* 0x00000000150fc2ca */ /* 0x000fe600000e0000 */
[----:B------:R-:W-:Y:S01]  /*50b0*/  @!P4 R2UR UR14, R20 ;  /* 0x00000000140ec2ca */ /* 0x000fe200000e0000 */
[----:B------:R-:W-:Y:S11]  /*50c0*/  @!P4 IMAD.MOV.U32 R20, RZ, RZ, 0x2000 ;  /* 0x00002000ff14c424 */ /* 0x000ff600078e00ff */
[----:B------:R-:W-:Y:S01]  /*50d0*/  @!UPT UIADD3 URZ, UPT, UPT, URZ, URZ, URZ ;  /* 0x000000fffffff290 */ /* 0x000fe2000fffe0ff */
[----:B------:R1:W-:Y:S01]  /*50e0*/  @!UP1 UTMALDG.3D [UR16], [UR14], desc[UR10] ;  /* 0x00000a100e0095b4 */ /* 0x0003e20008011000 */
[----:B------:R1:W-:Y:S02]  /*50f0*/  @!P4 SYNCS.ARRIVE.TRANS64.RED.A0TR RZ, [UR6+0x50], R20 ;  /* 0x00005014ffffc9a7 */ /* 0x0003e40008300406 */
[----:B-1----:R-:W-:Y:S01]  /*5100*/  @!P1 ISETP.NE.AND P2, PT, R3, 0x1, PT ;  /* 0x000000010300980c */ /* 0x002fe20003f45270 */
[C---:B--2---:R-:W-:Y:S01]  /*5110*/  @!P1 IMAD.HI.U32 R14, R13.reuse, R14, RZ ;  /* 0x0000000e0d0e9227 */ /* 0x044fe200078e00ff */
[----:B----4-:R-:W-:Y:S03]  /*5120*/  @!P1 ISETP.NE.AND P0, PT, R10, 0x1, PT ;  /* 0x000000010a00980c */ /* 0x010fe60003f05270 */
[C---:B------:R-:W-:Y:S01]  /*5130*/  @!P1 IMAD.HI.U32 R11, R8.reuse, R11, RZ ;  /* 0x0000000b080b9227 */ /* 0x040fe200078e00ff */
[----:B------:R-:W-:Y:S04]  /*5140*/  @!P1 SHF.R.U32.HI R14, RZ, R15, R14 ;  /* 0x0000000fff0e9219 */ /* 0x000fe8000001160e */
[----:B-----5:R-:W-:Y:S01]  /*5150*/  @!P1 SHF.R.U32.HI R9, RZ, R0, R11 ;  /* 0x00000000ff099219 */ /* 0x020fe2000001160b */
[----:B------:R-:W-:Y:S01]  /*5160*/  SYNCS.ARRIVE.TRANS64.RED.A1T0 RZ, [UR8], RZ ;  /* 0x000000ffffff79a7 */ /* 0x000fe20008100408 */
[----:B------:R-:W-:Y:S02]  /*5170*/  @!P1 SEL R14, R13, R14, !P2 ;  /* 0x0000000e0d0e9207 */ /* 0x000fe40005000000 */
[----:B------:R-:W-:Y:S01]  /*5180*/  @!P1 SEL R9, R8, R9, !P0 ;  /* 0x0000000908099207 */ /* 0x000fe20004000000 */
[----:B------:R-:W1:Y:S04]  /*5190*/  SYNCS.PHASECHK.TRANS64.TRYWAIT P5, [UR6+0x78], R12 ;  /* 0x0000780cff0075a7 */ /* 0x000e6800080a1106 */
[----:B------:R-:W-:Y:S02]  /*51a0*/  @!P1 IMAD.IADD R0, R9, 0x1, -R14 ;  /* 0x0000000109009824 */ /* 0x000fe400078e0a0e */
[----:B------:R-:W-:Y:S02]  /*51b0*/  @!P1 IMAD.IADD R9, R14, 0x1, -R9 ;  /* 0x000000010e099824 */ /* 0x000fe400078e0a09 */
[----:B------:R-:W-:Y:S02]  /*51c0*/  @!P1 IMAD R13, R0, R3, R13 ;  /* 0x00000003000d9224 */ /* 0x000fe400078e020d */
[----:B------:R-:W-:Y:S01]  /*51d0*/  @!P1 IMAD R8, R9, R10, R8 ;  /* 0x0000000a09089224 */ /* 0x000fe200078e0208 */
[----:B-1----:R-:W-:Y:S06]  /*51e0*/  @!P5 BRA `(.L_x_95) ;  /* 0x0000004000d4d947 */ /* 0x002fec0003800000 */
.L_x_188:
[----:B-1----:R-:W-:Y:S01]  /*51f0*/  @!P4 IADD3 R3, P0, PT, R36, 0x580, RZ ;  /* 0x000005802403c810 */ /* 0x002fe20007f1e0ff */
[----:B------:R-:W-:Y:S01]  /*5200*/  VOTEU.ALL UP1, P4 ;  /* 0x0000000000ff7886 */ /* 0x000fe20002020000 */
[----:B------:R-:W-:Y:S01]  /*5210*/  UMOV UR18, 0x0 ;  /* 0x0000000000127882 */ /* 0x000fe20000000000 */
[----:B------:R-:W-:Y:S01]  /*5220*/  UMOV UR19, 0x10000000 ;  /* 0x1000000000137882 */ /* 0x000fe20000000000 */
[----:B------:R-:W-:Y:S01]  /*5230*/  @!P4 R2UR UR9, R3 ;  /* 0x000000000309c2ca */ /* 0x000fe200000e0000 */
[----:B------:R-:W-:Y:S01]  /*5240*/  @!P4 IMAD.X R0, RZ, RZ, R37, P0 ;  /* 0x000000ffff00c224 */ /* 0x000fe200000e0625 */
[----:B------:R-:W-:Y:S01]  /*5250*/  @!UP1 UIADD3 UR10, UPT, UPT, UR34, 0x30, URZ ;  /* 0x00000030220a9890 */ /* 0x000fe2000fffe0ff */
[----:B------:R-:W-:Y:S01]  /*5260*/  ISETP.NE.AND P0, PT, R27, 0x2, PT ;  /* 0x000000021b00780c */ /* 0x000fe20003f05270 */
[----:B------:R-:W-:Y:S01]  /*5270*/  UMOV UR11, UR35 ;  /* 0x00000023000b7c82 */ /* 0x000fe20008000000 */
[----:B------:R-:W-:Y:S01]  /*5280*/  UMOV UR12, UR36 ;  /* 0x00000024000c7c82 */ /* 0x000fe20008000000 */
[----:B------:R-:W-:Y:S01]  /*5290*/  @!P4 R2UR UR8, R0 ;  /* 0x000000000008c2ca */ /* 0x000fe200000e0000 */
[----:B------:R-:W-:Y:S01]  /*52a0*/  IMAD.IADD R20, R8, 0x1, R66 ;  /* 0x0000000108147824 */ /* 0x000fe200078e0242 */
[----:B------:R-:W-:Y:S01]  /*52b0*/  @P3 R2UR UR36, R24 ;  /* 0x00000000182432ca */ /* 0x000fe200000e0000 */
[----:B------:R-:W-:Y:S01]  /*52c0*/  IMAD.IADD R21, R13, 0x1, R68 ;  /* 0x000000010d157824 */ /* 0x000fe200078e0244 */
[----:B------:R-:W-:Y:S02]  /*52d0*/  SEL R0, RZ, 0x1, P0 ;  /* 0x00000001ff007807 */ /* 0x000fe40000000000 */
[----:B------:R-:W-:Y:S01]  /*52e0*/  LOP3.LUT R32, R32, 0x1, RZ, 0x3c, !PT ;  /* 0x0000000120207812 */ /* 0x000fe200078e3cff */
[----:B------:R-:W-:Y:S01]  /*52f0*/  IMAD.U32 R10, RZ, RZ, UR9 ;  /* 0x00000009ff0a7e24 */ /* 0x000fe2000f8e00ff */
[----:B------:R-:W-:Y:S01]  /*5300*/  @!UP1 UIADD3 UR9, UPT, UPT, UR6, 0x58, URZ ;  /* 0x0000005806099890 */ /* 0x000fe2000fffe0ff */
[----:B------:R-:W-:Y:S02]  /*5310*/  LOP3.LUT R25, R25, R0, RZ, 0x3c, !PT ;  /* 0x0000000019197212 */ /* 0x000fe400078e3cff */
[----:B------:R-:W-:Y:S02]  /*5320*/  SEL R27, R27, RZ, P0 ;  /* 0x000000ff1b1b7207 */ /* 0x000fe40000000000 */
[----:B------:R-:W-:Y:S01]  /*5330*/  IMAD.U32 R11, RZ, RZ, UR8 ;  /* 0x00000008ff0b7e24 */ /* 0x000fe2000f8e00ff */
[----:B------:R-:W-:Y:S01]  /*5340*/  @!P4 R2UR UR14, R10 ;  /* 0x000000000a0ec2ca */ /* 0x000fe200000e0000 */
[----:B------:R-:W-:Y:S01]  /*5350*/  @!UP1 UIADD3 UR8, UPT, UPT, UR6, 0x6200, URZ ;  /* 0x0000620006089890 */ /* 0x000fe2000fffe0ff */
[----:B------:R-:W-:Y:S02]  /*5360*/  VOTEU.ALL UP1, P4 ;  /* 0x0000000000ff7886 */ /* 0x000fe40002020000 */
[----:B------:R-:W-:Y:S11]  /*5370*/  @!P4 R2UR UR15, R11 ;  /* 0x000000000b0fc2ca */ /* 0x000ff600000e0000 */
[----:B------:R-:W-:Y:S02]  /*5380*/  @!UPT UIADD3 URZ, UPT, UPT, URZ, URZ, URZ ;  /* 0x000000fffffff290 */ /* 0x000fe4000fffe0ff */
[----:B------:R2:W-:Y:S01]  /*5390*/  @!UP1 UTMALDG.3D [UR8], [UR14], desc[UR18] ;  /* 0x000012080e0095b4 */ /* 0x0005e20008011000 */
[----:B------:R2:W-:Y:S01]  /*53a0*/  @!P4 SYNCS.ARRIVE.TRANS64.RED.A0TR RZ, [UR6+0x58], R23 ;  /* 0x00005817ffffc9a7 */ /* 0x0005e20008300406 */
[----:B------:R-:W-:Y:S01]  /*53b0*/  UPLOP3.LUT UP1, UPT, UPT, UPT, UPT, 0x80, 0x8 ;  /* 0x000000000008789c */ /* 0x000fe20003f2f070 */
[----:B------:R-:W-:Y:S01]  /*53c0*/  SYNCS.ARRIVE.TRANS64.RED.A1T0 RZ, [UR13], RZ ;  /* 0x000000ffffff79a7 */ /* 0x000fe2000810040d */
[----:B------:R-:W-:Y:S09]  /*53d0*/  @P3 BRA `(.L_x_96) ;  /* 0xfffffff000943947 */ /* 0x000ff2000383ffff */
[----:B------:R-:W-:-:S04]  /*53e0*/  SHF.L.U32 R3, R32, 0x1f, RZ ;  /* 0x0000001f20037819 */ /* 0x000fc800000006ff */
[----:B------:R-:W1:Y:S02]  /*53f0*/  SYNCS.PHASECHK.TRANS64.TRYWAIT P0, [UR6+0x60], R3 ;  /* 0x00006003ff0075a7 */ /* 0x000e640008001106 */
[----:B-1----:R-:W-:Y:S05]  /*5400*/  @!P0 BRA `(.L_x_97) ;  /* 0x0000004000648947 */ /* 0x002fea0003800000 */
.L_x_190:
[----:B------:R-:W4:Y:S02]  /*5410*/  SYNCS.PHASECHK.TRANS64.TRYWAIT P0, [UR6+0x68], R3 ;  /* 0x00006803ff0075a7 */ /* 0x000f240008001106 */
[----:B----4-:R-:W-:Y:S05]  /*5420*/  @!P0 BRA `(.L_x_98) ;  /* 0x0000004000748947 */ /* 0x010fea0003800000 */
.L_x_192:
[----:B------:R-:W4:Y:S02]  /*5430*/  SYNCS.PHASECHK.TRANS64.TRYWAIT P0, [UR6+0x70], R3 ;  /* 0x00007003ff0075a7 */ /* 0x000f240008001106 */
[----:B----4-:R-:W-:Y:S05]  /*5440*/  @!P0 BRA `(.L_x_99) ;  /* 0x0000004000848947 */ /* 0x010fea0003800000 */
.L_x_194:
[----:B-1----:R-:W-:-:S07]  /*5450*/  MOV R0, UR6 ;  /* 0x0000000600007c02 */ /* 0x002fce0008000f00 */
.L_x_100:
[----:B-1----:R-:W-:-:S04]  /*5460*/  SHF.L.U32 R3, R32, 0x1f, RZ ;  /* 0x0000001f20037819 */ /* 0x002fc800000006ff */
[----:B------:R1:W4:Y:S03]  /*5470*/  SYNCS.PHASECHK.TRANS64.TRYWAIT P0, [R0+URZ+0x78], R3 ;  /* 0x00007803000075a7 */ /* 0x00032600080011ff */
[----:B----4-:R-:W-:Y:S05]  /*5480*/  @!P0 NANOSLEEP.SYNCS 0x989680 ;  /* 0x009896800000895d */ /* 0x010fea0003900000 */
[----:B------:R-:W4:Y:S02]  /*5490*/  @!P0 SYNCS.PHASECHK.TRANS64 P0, [R0+URZ+0x78], R3 ;  /* 0x00007803000085a7 */ /* 0x000f2400080010ff */
[----:B--2-4-:R-:W-:Y:S05]  /*54a0*/  @P0 EXIT ;  /* 0x000000000000094d */ /* 0x014fea0003800000 */
[----:B------:R-:W-:Y:S05]  /*54b0*/  BRA `(.L_x_100) ;  /* 0xfffffffc00e87947 */ /* 0x000fea000383ffff */
.L_x_85:
[----:B------:R-:W-:-:S06]  /*54c0*/  UISETP.GE.AND UP1, UPT, UR10, 0x4, UPT ;  /* 0x000000040a00788c */ /* 0x000fcc000bf26270 */
[----:B------:R-:W-:-:S13]  /*54d0*/  PLOP3.LUT P0, PT, PT, PT, UP1, 0x80, 0x8 ;  /* 0x000000000008781c */ /* 0x000fda0003f0f018 */
[----:B------:R-:W-:Y:S05]  /*54e0*/  @!P0 EXIT ;  /* 0x000000000000894d */ /* 0x000fea0003800000 */
[----:B------:R-:W-:Y:S01]  /*54f0*/  BAR.SYNC.DEFER_BLOCKING 0x6, 0xa0 ;  /* 0x0182800000007b1d */ /* 0x000fe20000010000 */
[C---:B------:R-:W-:Y:S01]  /*5500*/  IMAD.SHL.U32 R3, R81.reuse, 0x10, RZ ;  /* 0x0000001051037824 */ /* 0x040fe200078e00ff */
[C---:B------:R-:W-:Y:S01]  /*5510*/  SHF.L.U32 R33, R81.reuse, 0x10, RZ ;  /* 0x0000001051217819 */ /* 0x040fe200000006ff */
[C---:B------:R-:W-:Y:S01]  /*5520*/  IMAD.SHL.U32 R80, R81.reuse, 0x2, RZ ;  /* 0x0000000251507824 */ /* 0x040fe200078e00ff */
[----:B------:R-:W-:Y:S01]  /*5530*/  LOP3.LUT R82, R81, 0x60, RZ, 0xc0, !PT ;  /* 0x0000006051527812 */ /* 0x000fe200078ec0ff */
[----:B------:R-:W-:Y:S01]  /*5540*/  HFMA2 R77, -RZ, RZ, 0, 5.9604644775390625e-08 ;  /* 0x00000001ff4d7431 */ /* 0x000fe200000001ff */
[----:B------:R-:W-:Y:S02]  /*5550*/  UMOV UR48, 0x400 ;  /* 0x0000040000307882 */ /* 0x000fe40000000000 */
[----:B------:R-:W1:Y:S01]  /*5560*/  LDC R71, c[0x0][0x370] ;  /* 0x0000dc00ff477b82 */ /* 0x000e620000000800 */
[----:B------:R-:W-:Y:S01]  /*5570*/  ULEA UR48, UR37, UR48, 0x18 ;  /* 0x0000003025307291 */ /* 0x000fe2000f8ec0ff */
[----:B------:R-:W-:Y:S01]  /*5580*/  LOP3.LUT R5, R3, 0x60, RZ, 0xc0, !PT ;  /* 0x0000006003057812 */ /* 0x000fe200078ec0ff */
[----:B------:R-:W-:Y:S01]  /*5590*/  HFMA2 R75, -RZ, RZ, 0, 0 ;  /* 0x00000000ff4b7431 */ /* 0x000fe200000001ff */
[----:B------:R-:W-:Y:S01]  /*55a0*/  LOP3.LUT R79, R81, 0x2, RZ, 0xc0, !PT ;  /* 0x00000002514f7812 */ /* 0x000fe200078ec0ff */
[----:B------:R-:W-:Y:S01]  /*55b0*/  UIADD3 UR4, UPT, UPT, UR48, 0x200, URZ ;  /* 0x0000020030047890 */ /* 0x000fe2000fffe0ff */
[----:B------:R-:W-:Y:S01]  /*55c0*/  LOP3.LUT R80, R5, 0xc, R80, 0xf8, !PT ;  /* 0x0000000c05507812 */ /* 0x000fe200078ef850 */
[----:B------:R-:W-:Y:S01]  /*55d0*/  IMAD.MOV.U32 R30, RZ, RZ, RZ ;  /* 0x000000ffff1e7224 */ /* 0x000fe200078e00ff */
[----:B------:R-:W2:Y:S01]  /*55e0*/  LDC R28, c[0x0][0xb0c] ;  /* 0x0002c300ff1c7b82 */ /* 0x000ea20000000800 */
[----:B------:R-:W-:Y:S01]  /*55f0*/  LOP3.LUT R33, R33, 0x600000, RZ, 0xc0, !PT ;  /* 0x0060000021217812 */ /* 0x000fe200078ec0ff */
[----:B------:R-:W-:Y:S01]  /*5600*/  IMAD.MOV.U32 R85, RZ, RZ, RZ ;  /* 0x000000ffff557224 */ /* 0x000fe200078e00ff */
[----:B------:R-:W-:Y:S01]  /*5610*/  LOP3.LUT R80, R80, 0x790, R3, 0xf8, !PT ;  /* 0x0000079050507812 */ /* 0x000fe200078ef803 */
[----:B------:R-:W-:Y:S01]  /*5620*/  IMAD.U32 R73, RZ, RZ, UR4 ;  /* 0x00000004ff497e24 */ /* 0x000fe2000f8e00ff */
[----:B------:R-:W-:Y:S01]  /*5630*/  LOP3.LUT R81, R81, 0x4, RZ, 0xc0, !PT ;  /* 0x0000000451517812 */ /* 0x000fe200078ec0ff */
[----:B------:R-:W3:Y:S01]  /*5640*/  LDCU.64 UR52, c[0x0][0x348] ;  /* 0x00006900ff3477ac */ /* 0x000ee20008000a00 */
[----:B------:R-:W-:Y:S01]  /*5650*/  MOV R76, RZ ;  /* 0x000000ff004c7202 */ /* 0x000fe20000000f00 */
[----:B------:R-:W4:Y:S01]  /*5660*/  LDC R69, c[0x0][0xb20] ;  /* 0x0002c800ff457b82 */ /* 0x000f220000000800 */
[----:B------:R-:W3:Y:S01]  /*5670*/  LDS R0, [UR48+0x140] ;  /* 0x00014030ff007984 */ /* 0x000ee20008000800 */
[----:B------:R-:W-:Y:S01]  /*5680*/  IMAD R80, R80, 0x4, R73 ;  /* 0x0000000450507824 */ /* 0x000fe200078e0249 */
[----:B------:R-:W1:Y:S03]  /*5690*/  LDCU.64 UR38, c[0x0][0x888] ;  /* 0x00011100ff2677ac */ /* 0x000e660008000a00 */
[--C-:B------:R-:W-:Y:S01]  /*56a0*/  IMAD R79, R79, -0x10, R80.reuse ;  /* 0xfffffff04f4f7824 */ /* 0x100fe200078e0250 */
[----:B------:R-:W1:Y:S01]  /*56b0*/  LDCU.64 UR44, c[0x0][0x890] ;  /* 0x00011200ff2c77ac */ /* 0x000e620008000a00 */
[----:B------:R-:W1:Y:S01]  /*56c0*/  LDC R27, c[0x0][0xb30] ;  /* 0x0002cc00ff1b7b82 */ /* 0x000e620000000800 */
[----:B------:R-:W-:Y:S01]  /*56d0*/  IMAD R78, R81, -0x10, R80 ;  /* 0xfffffff0514e7824 */ /* 0x000fe200078e0250 */
[----:B------:R-:W-:Y:S01]  /*56e0*/  UMOV UR49, URZ ;  /* 0x000000ff00317c82 */ /* 0x000fe20008000000 */
[----:B------:R-:W-:-:S05]  /*56f0*/  UMOV UR51, URZ ;  /* 0x000000ff00337c82 */ /* 0x000fca0008000000 */
[----:B------:R-:W1:Y:S08]  /*5700*/  LDC.64 R64, c[0x0][0xb10] ;  /* 0x0002c400ff407b82 */ /* 0x000e700000000a00 */
[----:B------:R-:W1:Y:S08]  /*5710*/  LDC.64 R24, c[0x0][0xb18] ;  /* 0x0002c600ff187b82 */ /* 0x000e700000000a00 */
[----:B------:R-:W1:Y:S08]  /*5720*/  LDC.64 R22, c[0x0][0xb28] ;  /* 0x0002ca00ff167b82 */ /* 0x000e700000000a00 */
[----:B------:R-:W1:Y:S01]  /*5730*/  LDC.64 R62, c[0x0][0x8b0] ;  /* 0x00022c00ff3e7b82 */ /* 0x000e620000000a00 */
[----:B---3--:R-:W-:-:S07]  /*5740*/  IMAD.IADD R33, R0, 0x1, R33 ;  /* 0x0000000100217824 */ /* 0x008fce00078e0221 */
[----:B------:R-:W3:Y:S08]  /*5750*/  LDC.64 R60, c[0x0][0x8a8] ;  /* 0x00022a00ff3c7b82 */ /* 0x000ef00000000a00 */
[----:B--2-4-:R-:W1:Y:S02]  /*5760*/  LDC R70, c[0x0][0x374] ;  /* 0x0000dd00ff467b82 */ /* 0x014e640000000800 */
.L_x_144:
[----:B------:R-:W-:Y:S02]  /*5770*/  LEA R0, R85, UR48, 0x3 ;  /* 0x0000003055007c11 */ /* 0x000fe4000f8e18ff */
[----:B------:R-:W-:Y:S02]  /*5780*/  SHF.L.U32 R3, R75, 0x1f, RZ ;  /* 0x0000001f4b037819 */ /* 0x000fe400000006ff */
[----:B-1----:R-:W-:Y:S02]  /*5790*/  LEA R16, R85, UR48, 0x4 ;  /* 0x0000003055107c11 */ /* 0x002fe4000f8e20ff */
[----:B------:R-:W2:Y:S02]  /*57a0*/  SYNCS.PHASECHK.TRANS64.TRYWAIT P0, [R0+URZ+0x90], R3 ;  /* 0x00009003000075a7 */ /* 0x000ea400080011ff */
[----:B--23--:R-:W-:Y:S05]  /*57b0*/  @!P0 BRA `(.L_x_101) ;  /* 0x0000003c00c08947 */ /* 0x00cfea0003800000 */
.L_x_195:
[----:B------:R-:W4:Y:S01]  /*57c0*/  LDC.64 R12, c[0x0][0xb10] ;  /* 0x0002c400ff0c7b82 */ /* 0x000f220000000a00 */
[----:B------:R-:W3:Y:S01]  /*57d0*/  LDS.128 R16, [R16+0x120] ;  /* 0x0001200010107984 */ /* 0x000ee20000000c00 */
[----:B-1----:R-:W-:Y:S01]  /*57e0*/  ISETP.NE.AND P1, PT, R27, 0x1, PT ;  /* 0x000000011b00780c */ /* 0x002fe20003f25270 */
[----:B--2---:R-:W-:Y:S01]  /*57f0*/  VIADD R0, R0, 0xa0 ;  /* 0x000000a000007836 */ /* 0x004fe20000000000 */
[----:B------:R-:W-:Y:S04]  /*5800*/  ISETP.GE.AND P0, PT, R26, 0x1, PT ;  /* 0x000000011a00780c */ /* 0x000fe80003f06270 */
[----:B------:R-:W1:Y:S01]  /*5810*/  LDC.64 R10, c[0x0][0xb18] ;  /* 0x0002c600ff0a7b82 */ /* 0x000e620000000a00 */
[----:B------:R-:W-:Y:S01]  /*5820*/  PRMT R0, RZ, 0x654, R0 ;  /* 0x00000654ff007816 */ /* 0x000fe20000000000 */
[----:B------:R-:W-:Y:S01]  /*5830*/  @!PT LDS RZ, [RZ] ;  /* 0x00000000fffff984 */ /* 0x000fe20000000800 */
[----:B------:R-:W-:Y:S01]  /*5840*/  @!PT LDS RZ, [RZ] ;  /* 0x00000000fffff984 */ /* 0x000fe20000000800 */
[----:B------:R-:W-:Y:S01]  /*5850*/  @!PT LDS RZ, [RZ] ;  /* 0x00000000fffff984 */ /* 0x000fe20000000800 */
[----:B------:R-:W-:Y:S01]  /*5860*/  @!PT LDS RZ, [RZ] ;  /* 0x00000000fffff984 */ /* 0x000fe20000000800 */
[----:B------:R2:W-:Y:S06]  /*5870*/  MEMBAR.ALL.CTA ;  /* 0x0000000000007992 */ /* 0x0005ec0000008000 */
[----:B--2---:R-:W2:Y:S01]  /*5880*/  FENCE.VIEW.ASYNC.S ;  /* 0x00000000000073c6 */ /* 0x004ea20000000000 */
[----:B------:R-:W1:Y:S08]  /*5890*/  @!P1 LDC R14, c[0x0][0xb20] ;  /* 0x0002c800ff0e9b82 */ /* 0x000e700000000800 */
[----:B------:R-:W1:Y:S01]  /*58a0*/  @!P1 LDC R9, c[0x0][0xb0c] ;  /* 0x0002c300ff099b82 */ /* 0x000e620000000800 */
[----:B--2---:R2:W-:Y:S01]  /*58b0*/  SYNCS.ARRIVE.TRANS64.RED.A1T0 RZ, [R0+URZ], RZ ;  /* 0x000000ff00ff79a7 */ /* 0x0045e200081004ff */
[----:B---3--:R-:W-:Y:S04]  /*58c0*/  LOP3.LUT P4, RZ, R18, 0x1, RZ, 0xc0, !PT ;  /* 0x0000000112ff7812 */ /* 0x008fe8000788c0ff */
[----:B------:R-:W-:Y:S09]  /*58d0*/  P2R R83, PR, RZ, 0x10 ;  /* 0x00000010ff537803 */ /* 0x000ff20000000000 */
[----:B------:R-:W-:Y:S02]  /*58e0*/  @P4 MOV R31, R16 ;  /* 0x00000010001f4202 */ /* 0x000fe40000000f00 */
[----:B------:R-:W-:Y:S01]  /*58f0*/  @P4 LOP3.LUT R29, R17, 0xffff, RZ, 0xc0, !PT ;  /* 0x0000ffff111d4812 */ /* 0x000fe200078ec0ff */
[----:B--2-4-:R-:W-:Y:S06]  /*5900*/  @!P0 BRA `(.L_x_102) ;  /* 0x0000000000a48947 */ /* 0x014fec0003800000 */
[----:B------:R-:W-:Y:S01]  /*5910*/  IMAD.HI.U32 R36, R70, R25, RZ ;  /* 0x0000001946247227 */ /* 0x000fe200078e00ff */
[----:B------:R-:W-:Y:S02]  /*5920*/  ISETP.NE.AND P0, PT, R24, 0x1, PT ;  /* 0x000000011800780c */ /* 0x000fe40003f05270 */
[----:B------:R-:W-:Y:S01]  /*5930*/  ISETP.NE.AND P2, PT, R26, 0x1, PT ;  /* 0x000000011a00780c */ /* 0x000fe20003f45270 */
[-C--:B------:R-:W-:Y:S01]  /*5940*/  IMAD.HI.U32 R34, R71, R64.reuse, RZ ;  /* 0x0000004047227227 */ /* 0x080fe200078e00ff */
[----:B------:R-:W-:Y:S02]  /*5950*/  SHF.R.U32.HI R37, RZ, R69, R36 ;  /* 0x00000045ff257219 */ /* 0x000fe40000011624 */
[----:B------:R-:W-:Y:S01]  /*5960*/  ISETP.NE.AND P3, PT, R28, 0x1, PT ;  /* 0x000000011c00780c */ /* 0x000fe20003f65270 */
[----:B------:R-:W-:Y:S01]  /*5970*/  IMAD.HI.U32 R40, R29, R25, RZ ;  /* 0x000000191d287227 */ /* 0x000fe200078e00ff */
[----:B------:R-:W-:Y:S02]  /*5980*/  SHF.R.U32.HI R34, RZ, R65, R34 ;  /* 0x00000041ff227219 */ /* 0x000fe40000011622 */
[----:B------:R-:W-:Y:S01]  /*5990*/  SEL R3, R70, R37, !P0 ;  /* 0x0000002546037207 */ /* 0x000fe20004000000 */
[----:B------:R-:W-:Y:S01]  /*59a0*/  IMAD.HI.U32 R38, R31, R64, RZ ;  /* 0x000000401f267227 */ /* 0x000fe200078e00ff */
[----:B------:R-:W-:Y:S03]  /*59b0*/  SEL R7, R71, R34, !P3 ;  /* 0x0000002247077207 */ /* 0x000fe60005800000 */
[-C--:B------:R-:W-:Y:S01]  /*59c0*/  IMAD.HI.U32 R34, R3, R22.reuse, RZ ;  /* 0x0000001603227227 */ /* 0x080fe200078e00ff */
[----:B------:R-:W-:Y:S03]  /*59d0*/  SHF.R.U32.HI R38, RZ, R65, R38 ;  /* 0x00000041ff267219 */ /* 0x000fe60000011626 */
[----:B------:R-:W-:Y:S01]  /*59e0*/  IMAD.HI.U32 R36, R7, R22, RZ ;  /* 0x0000001607247227 */ /* 0x000fe200078e00ff */
[----:B------:R-:W-:Y:S02]  /*59f0*/  @P2 SHF.R.U32.HI R3, RZ, R23, R34 ;  /* 0x00000017ff032219 */ /* 0x000fe40000011622 */
[----:B------:R-:W-:Y:S02]  /*5a00*/  SHF.R.U32.HI R34, RZ, R69, R40 ;  /* 0x00000045ff227219 */ /* 0x000fe40000011628 */
[----:B------:R-:W-:Y:S01]  /*5a10*/  @P2 SHF.R.U32.HI R7, RZ, R23, R36 ;  /* 0x00000017ff072219 */ /* 0x000fe20000011624 */
[C---:B------:R-:W-:Y:S01]  /*5a20*/  IMAD R2, R26.reuse, R3, RZ ;  /* 0x000000031a027224 */ /* 0x040fe200078e02ff */
[----:B------:R-:W-:Y:S02]  /*5a30*/  SEL R5, R29, R34, !P0 ;  /* 0x000000221d057207 */ /* 0x000fe40004000000 */
[----:B------:R-:W-:Y:S01]  /*5a40*/  SEL R3, R31, R38, !P3 ;  /* 0x000000261f037207 */ /* 0x000fe20005800000 */
[----:B------:R-:W-:Y:S01]  /*5a50*/  IMAD R4, R26, R7, RZ ;  /* 0x000000071a047224 */ /* 0x000fe200078e02ff */
[C---:B------:R-:W-:Y:S01]  /*5a60*/  ISETP.GE.AND P0, PT, R5.reuse, R2, PT ;  /* 0x000000020500720c */ /* 0x040fe20003f06270 */
[----:B------:R-:W-:Y:S03]  /*5a70*/  IMAD.HI.U32 R6, R5, R22, RZ ;  /* 0x0000001605067227 */ /* 0x000fe600078e00ff */
[----:B------:R-:W-:Y:S01]  /*5a80*/  ISETP.GE.OR P0, PT, R3, R4, P0 ;  /* 0x000000040300720c */ /* 0x000fe20000706670 */
[----:B------:R-:W-:Y:S01]  /*5a90*/  IMAD.MOV R4, RZ, RZ, -R3 ;  /* 0x000000ffff047224 */ /* 0x000fe200078e0a03 */
[-C--:B------:R-:W-:Y:S03]  /*5aa0*/  SHF.R.U32.HI R6, RZ, R23.reuse, R6 ;  /* 0x00000017ff067219 */ /* 0x080fe60000011606 */
[----:B------:R-:W-:Y:S01]  /*5ab0*/  IMAD R31, R28, R4, R31 ;  /* 0x000000041c1f7224 */ /* 0x000fe200078e021f */
[----:B------:R-:W-:Y:S05]  /*5ac0*/  SEL R15, R5, R6, !P2 ;  /* 0x00000006050f7207 */ /* 0x000fea0005000000 */
[----:B------:R-:W-:Y:S02]  /*5ad0*/  IMAD.MOV R6, RZ, RZ, -R15 ;  /* 0x000000ffff067224 */ /* 0x000fe400078e0a0f */
[C---:B------:R-:W-:Y:S04]  /*5ae0*/  @!P0 IMAD.HI.U32 R2, R3.reuse, R22, RZ ;  /* 0x0000001603028227 */ /* 0x040fe800078e00ff */
[----:B------:R-:W-:Y:S01]  /*5af0*/  IMAD R6, R26, R6, R5 ;  /* 0x000000061a067224 */ /* 0x000fe200078e0205 */
[----:B------:R-:W-:Y:S04]  /*5b00*/  @!P0 SHF.R.U32.HI R2, RZ, R23, R2 ;  /* 0x00000017ff028219 */ /* 0x000fe80000011602 */
[----:B------:R-:W-:Y:S02]  /*5b10*/  @!P0 SEL R0, R3, R2, !P2 ;  /* 0x0000000203008207 */ /* 0x000fe40005000000 */
[----:B------:R-:W-:Y:S02]  /*5b20*/  IADD3 R2, PT, PT, -R5, RZ, RZ ;  /* 0x000000ff05027210 */ /* 0x000fe40007ffe1ff */
[----:B------:R-:W-:Y:S01]  /*5b30*/  @!P0 IADD3 R8, PT, PT, R15, -R0, RZ ;  /* 0x800000000f088210 */ /* 0x000fe20007ffe0ff */
[----:B------:R-:W-:Y:S02]  /*5b40*/  @!P0 IMAD R0, R7, R6, R0 ;  /* 0x0000000607008224 */ /* 0x000fe400078e0200 */
[----:B------:R-:W-:Y:S02]  /*5b50*/  IMAD R29, R24, R2, R29 ;  /* 0x00000002181d7224 */ /* 0x000fe400078e021d */
[----:B------:R-:W-:Y:S02]  /*5b60*/  @!P0 IMAD R5, R8, R26, R3 ;  /* 0x0000001a08058224 */ /* 0x000fe400078e0203 */
[----:B------:R-:W-:Y:S04]  /*5b70*/  @!P0 IMAD.MOV.U32 R3, RZ, RZ, R0 ;  /* 0x000000ffff038224 */ /* 0x000fe800078e0000 */
[----:B------:R-:W-:Y:S02]  /*5b80*/  IMAD R31, R3, R28, R31 ;  /* 0x0000001c031f7224 */ /* 0x000fe400078e021f */
[----:B------:R-:W-:Y:S07]  /*5b90*/  IMAD R29, R5, R24, R29 ;  /* 0x00000018051d7224 */ /* 0x000fee00078e021d */
.L_x_102:
[----:B-1----:R-:W-:Y:S01]  /*5ba0*/  @!P1 ISETP.NE.AND P0, PT, R10, 0x1, PT ;  /* 0x000000010a00980c */ /* 0x002fe20003f05270 */
[----:B------:R-:W-:Y:S01]  /*5bb0*/  @!P1 IMAD.HI.U32 R3, R29, R11, RZ ;  /* 0x0000000b1d039227 */ /* 0x000fe200078e00ff */
[----:B------:R-:W-:Y:S01]  /*5bc0*/  R2UR UR42, R21 ;  /* 0x00000000152a72ca */ /* 0x000fe200000e0000 */
[----:B------:R-:W-:Y:S01]  /*5bd0*/  BSSY.RECONVERGENT B6, `(.L_x_103) ;  /* 0x0000031000067945 */ /* 0x000fe20003800200 */
[----:B------:R-:W-:Y:S01]  /*5be0*/  R2UR UR41, R20 ;  /* 0x00000000142972ca */ /* 0x000fe200000e0000 */
[----:B------:R-:W-:Y:S01]  /*5bf0*/  @!P1 IMAD.HI.U32 R0, R31, R12, RZ ;  /* 0x0000000c1f009227 */ /* 0x000fe200078e00ff */
[----:B------:R-:W-:Y:S02]  /*5c00*/  @!P1 SHF.R.U32.HI R2, RZ, R14, R3 ;  /* 0x0000000eff029219 */ /* 0x000fe40000011603 */
[----:B------:R-:W-:Y:S01]  /*5c10*/  @!P1 ISETP.NE.AND P2, PT, R9, 0x1, PT ;  /* 0x000000010900980c */ /* 0x000fe20003f45270 */
[----:B------:R-:W-:Y:S01]  /*5c20*/  VIADD R85, R85, 0x1 ;  /* 0x0000000155557836 */ /* 0x000fe20000000000 */
[----:B------:R-:W-:Y:S02]  /*5c30*/  @!P1 SEL R2, R29, R2, !P0 ;  /* 0x000000021d029207 */ /* 0x000fe40004000000 */
[----:B------:R-:W-:Y:S02]  /*5c40*/  @!P1 SHF.R.U32.HI R0, RZ, R13, R0 ;  /* 0x0000000dff009219 */ /* 0x000fe40000011600 */
[----:B------:R-:W-:Y:S01]  /*5c50*/  LOP3.LUT P0, RZ, R73, 0x1b0, RZ, 0xc0, !PT ;  /* 0x000001b049ff7812 */ /* 0x000fe2000780c0ff */
[----:B------:R-:W-:Y:S01]  /*5c60*/  USHF.L.U32 UR42, UR42, 0x7, URZ ;  /* 0x000000072a2a7899 */ /* 0x000fe200080006ff */
[----:B------:R-:W-:Y:S01]  /*5c70*/  @!P1 SEL R3, R31, R0, !P2 ;  /* 0x000000001f039207 */ /* 0x000fe20005000000 */
[----:B------:R-:W-:Y:S01]  /*5c80*/  USHF.L.U32 UR41, UR41, 0x6, URZ ;  /* 0x0000000629297899 */ /* 0x000fe200080006ff */
[----:B------:R-:W-:Y:S03]  /*5c90*/  @P4 SHF.R.U32.HI R74, RZ, 0x10, R17 ;  /* 0x00000010ff4a4819 */ /* 0x000fe60000011611 */
[----:B------:R-:W-:Y:S02]  /*5ca0*/  @!P1 IMAD.IADD R0, R2, 0x1, -R3 ;  /* 0x0000000102009824 */ /* 0x000fe400078e0a03 */
[----:B------:R-:W-:Y:S02]  /*5cb0*/  @!P1 IMAD.IADD R2, R3, 0x1, -R2 ;  /* 0x0000000103029824 */ /* 0x000fe400078e0a02 */
[----:B------:R-:W-:Y:S02]  /*5cc0*/  @!P1 IMAD R31, R0, R9, R31 ;  /* 0x00000009001f9224 */ /* 0x000fe400078e021f */
[----:B------:R-:W-:Y:S01]  /*5cd0*/  @!P1 IMAD R29, R2, R10, R29 ;  /* 0x0000000a021d9224 */ /* 0x000fe200078e021d */
[----:B------:R-:W-:Y:S06]  /*5ce0*/  @!P0 BRA `(.L_x_104) ;  /* 0x00000000007c8947 */ /* 0x000fec0003800000 */
[----:B------:R-:W1:Y:S01]  /*5cf0*/  LDCU.64 UR8, c[0x4][0x80] ;  /* 0x01001000ff0877ac */ /* 0x000e620008000a00 */
[----:B------:R-:W-:Y:S01]  /*5d00*/  MOV R2, 0x0 ;  /* 0x0000000000027802 */ /* 0x000fe20000000f00 */
[----:B------:R-:W-:Y:S02]  /*5d10*/  HFMA2 R12, -RZ, RZ, 0, 5.9604644775390625e-08 ;  /* 0x00000001ff0c7431 */ /* 0x000fe400000001ff */
[----:B------:R-:W-:Y:S01]  /*5d20*/  IMAD.MOV.U32 R8, RZ, RZ, 0x70 ;  /* 0x00000070ff087424 */ /* 0x000fe200078e00ff */
[----:B------:R2:W3:Y:S01]  /*5d30*/  LDC.64 R14, c[0x4][R2] ;  /* 0x01000000020e7b82 */ /* 0x0004e20000000a00 */
[----:B------:R-:W4:Y:S01]  /*5d40*/  LDCU.64 UR6, c[0x4][0x88] ;  /* 0x01001100ff0677ac */ /* 0x000f220008000a00 */
[----:B------:R-:W-:Y:S01]  /*5d50*/  IMAD.MOV.U32 R13, RZ, RZ, RZ ;  /* 0x000000ffff0d7224 */ /* 0x000fe200078e00ff */
[----:B------:R-:W2:Y:S01]  /*5d60*/  LDCU.64 UR4, c[0x4][0x8] ;  /* 0x01000100ff0477ac */ /* 0x000ea20008000a00 */
[----:B-1----:R-:W-:Y:S01]  /*5d70*/  MOV R5, UR9 ;  /* 0x0000000900057c02 */ /* 0x002fe20008000f00 */
[----:B------:R-:W-:Y:S01]  /*5d80*/  IMAD.U32 R4, RZ, RZ, UR8 ;  /* 0x00000008ff047e24 */ /* 0x000fe2000f8e00ff */
[----:B----4-:R-:W-:Y:S01]  /*5d90*/  MOV R7, UR7 ;  /* 0x0000000700077c02 */ /* 0x010fe20008000f00 */
[----:B------:R-:W-:Y:S01]  /*5da0*/  IMAD.U32 R6, RZ, RZ, UR6 ;  /* 0x00000006ff067e24 */ /* 0x000fe2000f8e00ff */
[----:B--2---:R-:W-:Y:S01]  /*5db0*/  MOV R11, UR5 ;  /* 0x00000005000b7c02 */ /* 0x004fe20008000f00 */
[----:B------:R-:W-:Y:S02]  /*5dc0*/  IMAD.U32 R10, RZ, RZ, UR4 ;  /* 0x00000004ff0a7e24 */ /* 0x000fe4000f8e00ff */
[----:B------:R-:W-:Y:S07]  /*5dd0*/  LEPC R20, `(.L_x_105) ;  /* 0x000000001014794e */ /* 0x000fee0000000000 */
[----:B---3-5:R-:W-:Y:S05]  /*5de0*/  CALL.ABS.NOINC R14 ;  /* 0x000000000e007343 */ /* 0x028fea0003c00000 */
.L_x_105:
[----:B------:R-:W1:Y:S01]  /*5df0*/  LDCU.64 UR8, c[0x4][0x80] ;  /* 0x01001000ff0877ac */ /* 0x000e620008000a00 */
[----:B------:R-:W2:Y:S01]  /*5e00*/  LDC.64 R2, c[0x4][R2] ;  /* 0x0100000002027b82 */ /* 0x000ea20000000a00 */
[----:B------:R-:W-:Y:S02]  /*5e10*/  HFMA2 R12, -RZ, RZ, 0, 5.9604644775390625e-08 ;  /* 0x00000001ff0c7431 */ /* 0x000fe400000001ff */
[----:B------:R-:W-:Y:S02]  /*5e20*/  IMAD.MOV.U32 R8, RZ, RZ, 0x70 ;  /* 0x00000070ff087424 */ /* 0x000fe400078e00ff */
[----:B------:R-:W-:Y:S01]  /*5e30*/  IMAD.MOV.U32 R13, RZ, RZ, RZ ;  /* 0x000000ffff0d7224 */ /* 0x000fe200078e00ff */
[----:B------:R-:W3:Y:S01]  /*5e40*/  LDCU.64 UR6, c[0x4][0x88] ;  /* 0x01001100ff0677ac */ /* 0x000ee20008000a00 */
[----:B------:R-:W4:Y:S01]  /*5e50*/  LDCU.64 UR4, c[0x4][0x8] ;  /* 0x01000100ff0477ac */ /* 0x000f220008000a00 */
[----:B-1----:R-:W-:Y:S02]  /*5e60*/  MOV R4, UR8 ;  /* 0x0000000800047c02 */ /* 0x002fe40008000f00 */
[----:B------:R-:W-:Y:S02]  /*5e70*/  MOV R5, UR9 ;  /* 0x0000000900057c02 */ /* 0x000fe40008000f00 */
[----:B---3--:R-:W-:Y:S01]  /*5e80*/  MOV R7, UR7 ;  /* 0x0000000700077c02 */ /* 0x008fe20008000f00 */
[----:B------:R-:W-:Y:S01]  /*5e90*/  IMAD.U32 R6, RZ, RZ, UR6 ;  /* 0x00000006ff067e24 */ /* 0x000fe2000f8e00ff */
[----:B----4-:R-:W-:Y:S01]  /*5ea0*/  MOV R11, UR5 ;  /* 0x00000005000b7c02 */ /* 0x010fe20008000f00 */
[----:B------:R-:W-:Y:S02]  /*5eb0*/  IMAD.U32 R10, RZ, RZ, UR4 ;  /* 0x00000004ff0a7e24 */ /* 0x000fe4000f8e00ff */
[----:B------:R-:W-:Y:S07]  /*5ec0*/  LEPC R20, `(.L_x_104) ;  /* 0x000000001014794e */ /* 0x000fee0000000000 */
[----:B--2---:R-:W-:Y:S05]  /*5ed0*/  CALL.ABS.NOINC R2 ;  /* 0x0000000002007343 */ /* 0x004fea0003c00000 */
.L_x_104:
[----:B------:R-:W-:Y:S05]  /*5ee0*/  BSYNC.RECONVERGENT B6 ;  /* 0x0000000000067941 */ /* 0x000fea0003800200 */
.L_x_103:
[----:B------:R-:W-:Y:S01]  /*5ef0*/  ISETP.NE.U32.AND P4, PT, R62, RZ, PT ;  /* 0x000000ff3e00720c */ /* 0x000fe20003f85070 */
[----:B------:R-:W-:Y:S01]  /*5f00*/  UISETP.NE.AND UP2, UPT, UR50, URZ, UPT ;  /* 0x000000ff3200728c */ /* 0x000fe2000bf45270 */
[----:B------:R-:W-:Y:S01]  /*5f10*/  ISETP.NE.U32.AND P2, PT, RZ, UR38, PT ;  /* 0x00000026ff007c0c */ /* 0x000fe2000bf45070 */
[----:B------:R-:W-:Y:S01]  /*5f20*/  UISETP.NE.U32.AND UP1, UPT, UR44, URZ, UPT ;  /* 0x000000ff2c00728c */ /* 0x000fe2000bf25070 */
[----:B------:R-:W-:Y:S01]  /*5f30*/  ISETP.NE.AND.EX P4, PT, R63, RZ, PT, P4 ;  /* 0x000000ff3f00720c */ /* 0x000fe20003f85340 */
[----:B------:R-:W-:Y:S01]  /*5f40*/  UPLOP3.LUT UP0, UPT, UPT, UPT, UPT, 0x40, 0x4 ;  /* 0x000000000004789c */ /* 0x000fe20003f0e870 */
[----:B------:R-:W-:Y:S01]  /*5f50*/  ISETP.NE.AND.EX P2, PT, RZ, UR39, PT, P2 ;  /* 0x00000027ff007c0c */ /* 0x000fe2000bf45320 */
[----:B------:R-:W-:Y:S01]  /*5f60*/  UISETP.NE.AND.EX UP1, UPT, UR45, URZ, UPT, UP1 ;  /* 0x000000ff2d00728c */ /* 0x000fe2000bf25310 */
[----:B------:R-:W-:Y:S04]  /*5f70*/  PLOP3.LUT P1, PT, PT, PT, UP2, 0x80, 0x8 ;  /* 0x000000000008781c */ /* 0x000fe80003f2f028 */
[----:B------:R-:W-:Y:S06]  /*5f80*/  @UP2 UPLOP3.LUT UP0, UPT, UPT, UPT, UP1, 0x80, 0x8 ;  /* 0x000000000008289c */ /* 0x000fec0003f0f010 */
[----:B------:R-:W-:Y:S01]  /*5f90*/  PLOP3.LUT P0, PT, PT, PT, UP0, 0x80, 0x8 ;  /* 0x000000000008781c */ /* 0x000fe20003f0f008 */
[----:B------:R-:W-:Y:S01]  /*5fa0*/  @!UPT UIADD3 URZ, UPT, UPT, URZ, URZ, URZ ;  /* 0x000000fffffff290 */ /* 0x000fe2000fffe0ff */
[----:B------:R-:W-:Y:S11]  /*5fb0*/  BRA.U !UP1, `(.L_x_106) ;  /* 0x0000000109387547 */ /* 0x000ff6000b800000 */
[----:B------:R-:W-:Y:S01]  /*5fc0*/  UISETP.NE.U32.AND UP0, UPT, UR38, URZ, UPT ;  /* 0x000000ff2600728c */ /* 0x000fe2000bf05070 */
[----:B------:R-:W-:Y:S02]  /*5fd0*/  HFMA2 R0, -RZ, RZ, 0, 5.9604644775390625e-08 ;  /* 0x00000001ff007431 */ /* 0x000fe400000001ff */
[----:B------:R-:W-:Y:S01]  /*5fe0*/  IMAD.MOV.U32 R67, RZ, RZ, 0x1 ;  /* 0x00000001ff437424 */ /* 0x000fe200078e00ff */
[----:B------:R-:W-:Y:S06]  /*5ff0*/  UISETP.NE.AND.EX UP0, UPT, UR39, URZ, UPT, UP0 ;  /* 0x000000ff2700728c */ /* 0x000fec000bf05300 */
[----:B------:R-:W-:Y:S05]  /*6000*/  PLOP3.LUT P3, PT, PT, PT, UP0, 0x80, 0x8 ;  /* 0x000000000008781c */ /* 0x000fea0003f6f008 */
[----:B------:R-:W1:Y:S01]  /*6010*/  @UP0 LDCU.64 UR6, c[0x0][0x888] ;  /* 0x00011100ff0607ac */ /* 0x000e620008000a00 */
[----:B------:R-:W-:Y:S07]  /*6020*/  @UP0 UIMAD UR4, UR36, UR44, URZ ;  /* 0x0000002c240402a4 */ /* 0x000fee000f8e02ff */
[----:B------:R-:W-:Y:S01]  /*6030*/  @!P3 PRMT R67, R0, 0x7610, R67 ;  /* 0x000076100043b816 */ /* 0x000fe20000000043 */
[----:B-1----:R-:W-:Y:S03]  /*6040*/  @UP0 UIMAD.WIDE UR6, UR4, 0x4, UR6 ;  /* 0x00000004040608a5 */ /* 0x002fe6000f8e0206 */
[----:B------:R-:W1:Y:S03]  /*6050*/  @!UP0 LDCU UR4, c[0x0][0x880] ;  /* 0x00011000ff0487ac */ /* 0x000e660008000800 */
[----:B------:R-:W-:Y:S01]  /*6060*/  IMAD.U32 R2, RZ, RZ, UR6 ;  /* 0x00000006ff027e24 */ /* 0x000fe2000f8e00ff */
[----:B------:R-:W-:Y:S05]  /*6070*/  MOV R3, UR7 ;  /* 0x0000000700037c02 */ /* 0x000fea0008000f00 */
[----:B-----5:R2:W5:Y:S02]  /*6080*/  @P3 LDG.E R35, desc[UR46][R2.64] ;  /* 0x0000002e02233981 */ /* 0x020564000c1e1900 */
[----:B-12---:R-:W-:Y:S02]  /*6090*/  @!P3 IMAD.U32 R35, RZ, RZ, UR4 ;  /* 0x00000004ff23be24 */ /* 0x006fe4000f8e00ff */
.L_x_106:
[----:B------:R-:W-:Y:S05]  /*60a0*/  @!P4 BRA `(.L_x_107) ;  /* 0x000000000020c947 */ /* 0x000fea0003800000 */
[----:B------:R-:W-:Y:S04]  /*60b0*/  ISETP.NE.U32.AND P3, PT, R60, RZ, PT ;  /* 0x000000ff3c00720c */ /* 0x000fe80003f65070 */
[----:B------:R-:W-:Y:S11]  /*60c0*/  ISETP.NE.AND.EX P3, PT, R61, RZ, PT, P3 ;  /* 0x000000ff3d00720c */ /* 0x000ff60003f65330 */
[----:B------:R-:W-:Y:S02]  /*60d0*/  @!UPT UIADD3 URZ, UPT, UPT, URZ, URZ, URZ ;  /* 0x000000fffffff290 */ /* 0x000fe4000fffe0ff */
[----:B------:R-:W1:Y:S01]  /*60e0*/  @P3 LDC.64 R2, c[0x0][0x8a8] ;  /* 0x00022a00ff023b82 */ /* 0x000e620000000a00 */
[----:B------:R-:W-:Y:S04]  /*60f0*/  @P3 IMAD R0, R62, UR36, RZ ;  /* 0x000000243e003c24 */ /* 0x000fe8000f8e02ff */
[----:B-1----:R-:W-:Y:S05]  /*6100*/  @P3 IMAD.WIDE R2, R0, 0x4, R2 ;  /* 0x0000000400023825 */ /* 0x002fea00078e0202 */
[----:B-----5:R1:W5:Y:S02]  /*6110*/  @P3 LDG.E R32, desc[UR46][R2.64] ;  /* 0x0000002e02203981 */ /* 0x020364000c1e1900 */
[----:B-1----:R-:W2:Y:S02]  /*6120*/  @!P3 LDC R32, c[0x0][0x8a0] ;  /* 0x00022800ff20bb82 */ /* 0x002ea40000000800 */
.L_x_107:
[----:B-----5:R-:W-:Y:S01]  /*6130*/  FSETP.NEU.AND P3, PT, R35, RZ, PT ;  /* 0x000000ff2300720b */ /* 0x020fe20003f6d000 */
[----:B------:R-:W-:Y:S01]  /*6140*/  BSSY B1, `(.L_x_108) ;  /* 0x0000039000017945 */ /* 0x000fe20003800000 */
[----:B------:R-:W-:Y:S01]  /*6150*/  SEL R5, RZ, 0xffffffff, P2 ;  /* 0xffffffffff057807 */ /* 0x000fe20001000000 */
[----:B------:R-:W-:Y:S01]  /*6160*/  IMAD.MOV.U32 R89, RZ, RZ, 0x1 ;  /* 0x00000001ff597424 */ /* 0x000fe200078e00ff */
[----:B------:R-:W-:Y:S01]  /*6170*/  @P1 LOP3.LUT P2, RZ, R67, 0xff, RZ, 0xc0, !PT ;  /* 0x000000ff43ff1812 */ /* 0x000fe2000784c0ff */
[C---:B------:R-:W-:Y:S01]  /*6180*/  IMAD R34, R30.reuse, 0x40, R33 ;  /* 0x000000401e227824 */ /* 0x040fe200078e0221 */
[----:B------:R-:W-:Y:S01]  /*6190*/  @P1 SEL R0, RZ, 0xffffffff, P3 ;  /* 0xffffffffff001807 */ /* 0x000fe20001800000 */
[----:B------:R-:W-:Y:S01]  /*61a0*/  IMAD R86, R81, -0x10, R79 ;  /* 0xfffffff051567824 */ /* 0x000fe200078e024f */
[----:B------:R-:W-:Y:S01]  /*61b0*/  LOP3.LUT R77, R77, 0x1, RZ, 0x3c, !PT ;  /* 0x000000014d4d7812 */ /* 0x000fe200078e3cff */
[----:B------:R-:W-:Y:S01]  /*61c0*/  IMAD.MOV.U32 R43, RZ, RZ, RZ ;  /* 0x000000ffff2b7224 */ /* 0x000fe200078e00ff */
[----:B------:R-:W-:Y:S02]  /*61d0*/  @P0 SEL R0, R5, R0, !P2 ;  /* 0x0000000005000207 */ /* 0x000fe40005000000 */
[----:B------:R-:W-:Y:S02]  /*61e0*/  CS2R R46, SRZ ;  /* 0x00000000002e7805 */ /* 0x000fe4000001ff00 */
[----:B------:R-:W-:Y:S02]  /*61f0*/  LEA R88, R30, UR48, 0x3 ;  /* 0x000000301e587c11 */ /* 0x000fe4000f8e18ff */
[----:B------:R-:W-:Y:S02]  /*6200*/  CS2R R44, SRZ ;  /* 0x00000000002c7805 */ /* 0x000fe4000001ff00 */
[----:B------:R-:W-:Y:S02]  /*6210*/  @P1 LOP3.LUT R0, R0, 0x1, RZ, 0xc0, !PT ;  /* 0x0000000100001812 */ /* 0x000fe400078ec0ff */
[----:B------:R-:W-:Y:S02]  /*6220*/  CS2R R50, SRZ ;  /* 0x0000000000327805 */ /* 0x000fe4000001ff00 */
[----:B------:R-:W-:Y:S02]  /*6230*/  SHF.L.U32 R3, R76, 0x1f, RZ ;  /* 0x0000001f4c037819 */ /* 0x000fe400000006ff */
[----:B------:R-:W-:Y:S02]  /*6240*/  CS2R R48, SRZ ;  /* 0x0000000000307805 */ /* 0x000fe4000001ff00 */
[----:B------:R-:W-:Y:S02]  /*6250*/  ISETP.NE.U32.OR P5, PT, R0, 0x1, !P1 ;  /* 0x000000010000780c */ /* 0x000fe40004fa5470 */
[----:B------:R-:W-:Y:S02]  /*6260*/  CS2R R54, SRZ ;  /* 0x0000000000367805 */ /* 0x000fe4000001ff00 */
[----:B------:R-:W-:Y:S02]  /*6270*/  PLOP3.LUT P2, PT, PT, PT, UP1, 0x80, 0x8 ;  /* 0x000000000008781c */ /* 0x000fe40003f4f018 */
[----:B------:R-:W-:Y:S02]  /*6280*/  CS2R R52, SRZ ;  /* 0x0000000000347805 */ /* 0x000fe4000001ff00 */
[----:B------:R-:W-:Y:S02]  /*6290*/  LOP3.LUT P4, R84, R67, 0xff, RZ, 0xc0, !PT ;  /* 0x000000ff43547812 */ /* 0x000fe4000788c0ff */
[----:B------:R-:W-:Y:S02]  /*62a0*/  CS2R R58, SRZ ;  /* 0x00000000003a7805 */ /* 0x000fe4000001ff00 */
[----:B------:R-:W-:Y:S02]  /*62b0*/  SEL R0, RZ, 0xffffffff, P3 ;  /* 0xffffffffff007807 */ /* 0x000fe40001800000 */
[----:B------:R-:W-:Y:S02]  /*62c0*/  CS2R R56, SRZ ;  /* 0x0000000000387805 */ /* 0x000fe4000001ff00 */
[----:B------:R-:W-:Y:S02]  /*62d0*/  P2R R87, PR, RZ, 0x20 ;  /* 0x00000020ff577803 */ /* 0x000fe40000000000 */
[----:B------:R-:W-:Y:S02]  /*62e0*/  @P5 SHF.L.U32 R2, R77, 0x1f, RZ ;  /* 0x0000001f4d025819 */ /* 0x000fe400000006ff */
[----:B------:R-:W-:Y:S02]  /*62f0*/  @P2 SEL R0, R5, R0, !P4 ;  /* 0x0000000005002207 */ /* 0x000fe40006000000 */
[----:B------:R-:W1:Y:S02]  /*6300*/  @P5 SYNCS.PHASECHK.TRANS64.TRYWAIT P1, [UR48+0x40], R2 ;  /* 0x00004002ff0055a7 */ /* 0x000e640008021130 */
[----:B------:R-:W-:Y:S04]  /*6310*/  LOP3.LUT R0, R0, 0x1, RZ, 0xc0, !PT ;  /* 0x0000000100007812 */ /* 0x000fe800078ec0ff */
[----:B------:R-:W-:Y:S04]  /*6320*/  ISETP.NE.U32.AND P2, PT, R0, 0x1, PT ;  /* 0x000000010000780c */ /* 0x000fe80003f45070 */
[----:B------:R-:W-:Y:S01]  /*6330*/  P2R R90, PR, RZ, 0x4 ;  /* 0x00000004ff5a7803 */ /* 0x000fe20000000000 */
[----:B------:R3:W4:Y:S01]  /*6340*/  SYNCS.PHASECHK.TRANS64.TRYWAIT P0, [R88+URZ+0xb0], R3 ;  /* 0x0000b003580075a7 */ /* 0x00072200080011ff */
[----:B-1----:R-:W-:Y:S01]  /*6350*/  @P5 SEL R89, RZ, 0x1, !P1 ;  /* 0x00000001ff595807 */ /* 0x002fe20004800000 */
[----:B---3--:R-:W-:Y:S06]  /*6360*/  @!P5 BRA `(.L_x_109) ;  /* 0x000000000058d947 */ /* 0x008fec0003800000 */
[----:B------:R-:W-:Y:S01]  /*6370*/  IMAD.MOV.U32 R47, RZ, RZ, RZ ;  /* 0x000000ffff2f7224 */ /* 0x000fe200078e00ff */
[----:B------:R-:W-:Y:S01]  /*6380*/  ISETP.NE.AND P1, PT, R89, RZ, PT ;  /* 0x000000ff5900720c */ /* 0x000fe20003f25270 */
[----:B------:R-:W-:Y:S01]  /*6390*/  BSSY B0, `(.L_x_110) ;  /* 0x000000c000007945 */ /* 0x000fe20003800000 */
[----:B------:R-:W-:Y:S02]  /*63a0*/  CS2R R58, SRZ ;  /* 0x00000000003a7805 */ /* 0x000fe4000001ff00 */
[----:B------:R-:W-:Y:S02]  /*63b0*/  CS2R R56, SRZ ;  /* 0x0000000000387805 */ /* 0x000fe4000001ff00 */
[----:B------:R-:W-:Y:S02]  /*63c0*/  CS2R R54, SRZ ;  /* 0x0000000000367805 */ /* 0x000fe4000001ff00 */
[----:B------:R-:W-:Y:S02]  /*63d0*/  CS2R R52, SRZ ;  /* 0x0000000000347805 */ /* 0x000fe4000001ff00 */
[----:B------:R-:W-:Y:S02]  /*63e0*/  CS2R R50, SRZ ;  /* 0x0000000000327805 */ /* 0x000fe4000001ff00 */
[----:B------:R-:W-:Y:S02]  /*63f0*/  CS2R R48, SRZ ;  /* 0x0000000000307805 */ /* 0x000fe4000001ff00 */
[----:B------:R-:W-:Y:S01]  /*6400*/  CS2R R44, SRZ ;  /* 0x00000000002c7805 */ /* 0x000fe2000001ff00 */
[----:B------:R-:W-:Y:S06]  /*6410*/  @P1 BRA `(.L_x_111) ;  /* 0x00000000000c1947 */ /* 0x000fec0003800000 */
[----:B------:R-:W-:Y:S04]  /*6420*/  SHF.L.U32 R5, R77, 0x1f, RZ ;  /* 0x0000001f4d057819 */ /* 0x000fe800000006ff */
[----:B------:R-:W1:Y:S02]  /*6430*/  SYNCS.PHASECHK.TRANS64.TRYWAIT P1, [UR48+0x40], R5 ;  /* 0x00004005ff0075a7 */ /* 0x000e640008021130 */
[----:B-1----:R-:W-:Y:S05]  /*6440*/  @!P1 BRA `(.L_x_112) ;  /* 0x0000003000b09947 */ /* 0x002fea0003800000 */
.L_x_111:
[----:B------:R-:W-:Y:S05]  /*6450*/  BSYNC B0 ;  /* 0x0000000000007941 */ /* 0x000fea0003800000 */
.L_x_110:
[----:B------:R-:W-:Y:S01]  /*6460*/  ISETP.NE.AND P1, PT, R90, RZ, PT ;  /* 0x000000ff5a00720c */ /* 0x000fe20003f25270 */
[----:B------:R-:W-:Y:S11]  /*6470*/  HFMA2 R43, -RZ, RZ, 0, 5.9604644775390625e-08 ;  /* 0x00000001ff2b7431 */ /* 0x000ff600000001ff */
[----:B------:R-:W-:Y:S01]  /*6480*/  @!UPT UIADD3 URZ, UPT, UPT, URZ, URZ, URZ ;  /* 0x000000fffffff290 */ /* 0x000fe2000fffe0ff */
[----:B------:R3:W1:Y:S04]  /*6490*/  @P1 LDS.128 R56, [R80] ;  /* 0x0000000050381984 */ /* 0x0006680000000c00 */
[----:B------:R3:W1:Y:S04]  /*64a0*/  @P1 LDS.128 R52, [R79+0x10] ;  /* 0x000010004f341984 */ /* 0x0006680000000c00 */
[----:B------:R3:W1:Y:S04]  /*64b0*/  @P1 LDS.128 R48, [R78+0x20] ;  /* 0x000020004e301984 */ /* 0x0006680000000c00 */
[----:B------:R3:W1:Y:S02]  /*64c0*/  @P1 LDS.128 R44, [R86+0x30] ;  /* 0x00003000562c1984 */ /* 0x0006640000000c00 */
.L_x_109:
[----:B------:R-:W-:Y:S05]  /*64d0*/  BSYNC B1 ;  /* 0x0000000000017941 */ /* 0x000fea0003800000 */
.L_x_108:
[----:B-1----:R-:W-:Y:S04]  /*64e0*/  SHF.R.U32.HI R5, RZ, 0x15, R34 ;  /* 0x00000015ff057819 */ /* 0x002fe80000011622 */
[----:B------:R-:W-:Y:S01]  /*64f0*/  LOP3.LUT P1, RZ, R5, 0x3, R72, 0x48, !PT ;  /* 0x0000000305ff7812 */ /* 0x000fe20007824848 */
[----:B------:R-:W-:Y:S01]  /*6500*/  @!UPT UIADD3 URZ, UPT, UPT, URZ, URZ, URZ ;  /* 0x000000fffffff290 */ /* 0x000fe2000fffe0ff */
[----:B----4-:R-:W-:Y:S11]  /*6510*/  @P0 BRA `(.L_x_113) ;  /* 0x0000000000080947 */ /* 0x010ff60003800000 */
[----:B------:R-:W1:Y:S02]  /*6520*/  SYNCS.PHASECHK.TRANS64.TRYWAIT P0, [R88+URZ+0xb0], R3 ;  /* 0x0000b003580075a7 */ /* 0x000e6400080011ff */
[----:B-1----:R-:W-:Y:S05]  /*6530*/  @!P0 BRA `(.L_x_114) ;  /* 0x00000030008c8947 */ /* 0x002fea0003800000 */
.L_x_113:
[----:B------:R-:W-:Y:S05]  /*6540*/  @!P1 BRA `(.L_x_115) ;  /* 0x0000000000409947 */ /* 0x000fea0003800000 */
[----:B------:R-:W4:Y:S01]  /*6550*/  LDCU.64 UR8, c[0x4][0x70] ;  /* 0x01000e00ff0877ac */ /* 0x000f220008000a00 */
[----:B-1----:R-:W-:Y:S01]  /*6560*/  MOV R3, 0x0 ;  /* 0x0000000000037802 */ /* 0x002fe20000000f00 */
[----:B------:R-:W-:Y:S02]  /*6570*/  HFMA2 R12, -RZ, RZ, 0, 5.9604644775390625e-08 ;  /* 0x00000001ff0c7431 */ /* 0x000fe400000001ff */
[----:B------:R-:W-:Y:S02]  /*6580*/  IMAD.MOV.U32 R8, RZ, RZ, 0x192 ;  /* 0x00000192ff087424 */ /* 0x000fe400078e00ff */
[----:B------:R-:W-:Y:S01]  /*6590*/  IMAD.MOV.U32 R13, RZ, RZ, RZ ;  /* 0x000000ffff0d7224 */ /* 0x000fe200078e00ff */
[----:B------:R-:W1:Y:S01]  /*65a0*/  LDCU.64 UR6, c[0x4][0x78] ;  /* 0x01000f00ff0677ac */ /* 0x000e620008000a00 */
[----:B------:R-:W2:Y:S01]  /*65b0*/  LDC.64 R2, c[0x4][R3] ;  /* 0x0100000003027b82 */ /* 0x000ea20000000a00 */
[----:B------:R-:W5:Y:S01]  /*65c0*/  LDCU.64 UR4, c[0x4][0x10] ;  /* 0x01000200ff0477ac */ /* 0x000f620008000a00 */
[----:B----4-:R-:W-:Y:S01]  /*65d0*/  MOV R5, UR9 ;  /* 0x0000000900057c02 */ /* 0x010fe20008000f00 */
[----:B------:R-:W-:Y:S01]  /*65e0*/  IMAD.U32 R4, RZ, RZ, UR8 ;  /* 0x00000008ff047e24 */ /* 0x000fe2000f8e00ff */
[----:B-1----:R-:W-:Y:S01]  /*65f0*/  MOV R7, UR7 ;  /* 0x0000000700077c02 */ /* 0x002fe20008000f00 */
[----:B------:R-:W-:Y:S01]  /*6600*/  IMAD.U32 R6, RZ, RZ, UR6 ;  /* 0x00000006ff067e24 */ /* 0x000fe2000f8e00ff */
[----:B-----5:R-:W-:Y:S01]  /*6610*/  MOV R11, UR5 ;  /* 0x00000005000b7c02 */ /* 0x020fe20008000f00 */
[----:B------:R-:W-:Y:S02]  /*6620*/  IMAD.U32 R10, RZ, RZ, UR4 ;  /* 0x00000004ff0a7e24 */ /* 0x000fe4000f8e00ff */
[----:B------:R-:W-:Y:S07]  /*6630*/  LEPC R20, `(.L_x_115) ;  /* 0x000000001014794e */ /* 0x000fee0000000000 */
[----:B--23--:R-:W-:Y:S05]  /*6640*/  CALL.ABS.NOINC R2 ;  /* 0x0000000002007343 */ /* 0x00cfea0003c00000 */
.L_x_115:
[----:B------:R-:W-:Y:S01]  /*6650*/  LOP3.LUT R20, R56, 0xffffe000, RZ, 0xc0, !PT ;  /* 0xffffe00038147812 */ /* 0x000fe200078ec0ff */
[----:B------:R-:W-:Y:S05]  /*6660*/  WARPSYNC.ALL ;  /* 0x0000000000007948 */ /* 0x000fea0003800000 */
[----:B------:R-:W-:Y:S01]  /*6670*/  R2UR UR4, R34 ;  /* 0x00000000220472ca */ /* 0x000fe200000e0000 */
[----:B------:R-:W-:Y:S01]  /*6680*/  BSSY.RECONVERGENT B0, `(.L_x_116) ;  /* 0x0000058000007945 */ /* 0x000fe20003800200 */
[----:B------:R-:W-:Y:S02]  /*6690*/  LOP3.LUT R21, R57, 0xffffe000, RZ, 0xc0, !PT ;  /* 0xffffe00039157812 */ /* 0x000fe400078ec0ff */
[----:B------:R-:W-:Y:S02]  /*66a0*/  LOP3.LUT R40, R58, 0xffffe000, RZ, 0xc0, !PT ;  /* 0xffffe0003a287812 */ /* 0x000fe400078ec0ff */
[----:B------:R-:W-:Y:S02]  /*66b0*/  LOP3.LUT R41, R52, 0xffffe000, RZ, 0xc0, !PT ;  /* 0xffffe00034297812 */ /* 0x000fe400078ec0ff */
[----:B------:R-:W-:Y:S05]  /*66c0*/  ISETP.NE.AND P0, PT, R82, RZ, PT ;  /* 0x000000ff5200720c */ /* 0x000fea0003f05270 */
[----:B------:R-:W2:Y:S02]  /*66d0*/  LDTM.x16 R4, tmem[UR4] ;  /* 0x00000004000479ee */ /* 0x000ea40008240000 */
[C---:B--2---:R-:W-:Y:S01]  /*66e0*/  FMUL R0, R32.reuse, R4 ;  /* 0x0000000420007220 */ /* 0x044fe20000400000 */
[C---:B------:R-:W-:Y:S01]  /*66f0*/  FMUL R2, R32.reuse, R5 ;  /* 0x0000000520027220 */ /* 0x040fe20000400000 */
[C---:B-1----:R-:W-:Y:S01]  /*6700*/  FMUL R3, R32.reuse, R6 ;  /* 0x0000000620037220 */ /* 0x042fe20000400000 */
[----:B------:R-:W-:Y:S01]  /*6710*/  FMUL R7, R32, R7 ;  /* 0x0000000720077220 */ /* 0x000fe20000400000 */
[----:B------:R-:W-:Y:S01]  /*6720*/  FFMA R36, R35, R20, R0 ;  /* 0x0000001423247223 */ /* 0x000fe20000000000 */
[----:B------:R-:W-:Y:S01]  /*6730*/  LOP3.LUT R20, R59, 0xffffe000, RZ, 0xc0, !PT ;  /* 0xffffe0003b147812 */ /* 0x000fe200078ec0ff */
[C---:B------:R-:W-:Y:S01]  /*6740*/  FFMA R37, R35.reuse, R21, R2 ;  /* 0x0000001523257223 */ /* 0x040fe20000000002 */
[----:B------:R-:W-:Y:S01]  /*6750*/  LOP3.LUT R21, R54, 0xffffe000, RZ, 0xc0, !PT ;  /* 0xffffe00036157812 */ /* 0x000fe200078ec0ff */
[----:B------:R-:W-:Y:S01]  /*6760*/  FFMA R38, R35, R40, R3 ;  /* 0x0000002823267223 */ /* 0x000fe20000000003 */
[----:B------:R-:W-:Y:S01]  /*6770*/  LOP3.LUT R40, R53, 0xffffe000, RZ, 0xc0, !PT ;  /* 0xffffe00035287812 */ /* 0x000fe200078ec0ff */
[----:B------:R-:W-:Y:S01]  /*6780*/  FFMA R39, R35, R20, R7 ;  /* 0x0000001423277223 */ /* 0x000fe20000000007 */
[----:B------:R-:W-:Y:S01]  /*6790*/  LOP3.LUT R20, R55, 0xffffe000, RZ, 0xc0, !PT ;  /* 0xffffe00037147812 */ /* 0x000fe200078ec0ff */
[C---:B------:R-:W-:Y:S01]  /*67a0*/  FMUL R4, R32.reuse, R8 ;  /* 0x0000000820047220 */ /* 0x040fe20000400000 */
[----:B------:R-:W-:Y:S01]  /*67b0*/  F2FP.TF32.F32.PACK_B R36, R36 ;  /* 0x00000024ff24723e */ /* 0x000fe200024050ff */
[C---:B------:R-:W-:Y:S01]  /*67c0*/  FMUL R5, R32.reuse, R9 ;  /* 0x0000000920057220 */ /* 0x040fe20000400000 */
[----:B------:R-:W-:Y:S01]  /*67d0*/  F2FP.TF32.F32.PACK_B R37, R37 ;  /* 0x00000025ff25723e */ /* 0x000fe200024050ff */
[C---:B------:R-:W-:Y:S01]  /*67e0*/  FMUL R6, R32.reuse, R10 ;  /* 0x0000000a20067220 */ /* 0x040fe20000400000 */
[----:B------:R-:W-:Y:S01]  /*67f0*/  FMUL R11, R32, R11 ;  /* 0x0000000b200b7220 */ /* 0x000fe20000400000 */
[----:B------:R-:W-:Y:S01]  /*6800*/  F2FP.TF32.F32.PACK_B R38, R38 ;  /* 0x00000026ff26723e */ /* 0x000fe200024050ff */
[C---:B------:R-:W-:Y:S01]  /*6810*/  FFMA R4, R35.reuse, R41, R4 ;  /* 0x0000002923047223 */ /* 0x040fe20000000004 */
[----:B------:R-:W-:Y:S01]  /*6820*/  F2FP.TF32.F32.PACK_B R39, R39 ;  /* 0x00000027ff27723e */ /* 0x000fe200024050ff */
[C---:B------:R-:W-:Y:S01]  /*6830*/  FFMA R5, R35.reuse, R40, R5 ;  /* 0x0000002823057223 */ /* 0x040fe20000000005 */
[C---:B------:R-:W-:Y:S01]  /*6840*/  FFMA R6, R35.reuse, R21, R6 ;  /* 0x0000001523067223 */ /* 0x040fe20000000006 */
[----:B------:R-:W-:Y:S01]  /*6850*/  FFMA R7, R35, R20, R11 ;  /* 0x0000001423077223 */ /* 0x000fe2000000000b */
[----:B------:R-:W-:Y:S01]  /*6860*/  LOP3.LUT R41, R48, 0xffffe000, RZ, 0xc0, !PT ;  /* 0xffffe00030297812 */ /* 0x000fe200078ec0ff */
[----:B------:R1:W-:Y:S01]  /*6870*/  STS.128 [R80], R36 ;  /* 0x0000002450007388 */ /* 0x0003e20000000c00 */
[----:B------:R-:W-:Y:S01]  /*6880*/  LOP3.LUT R40, R49, 0xffffe000, RZ, 0xc0, !PT ;  /* 0xffffe00031287812 */ /* 0x000fe200078ec0ff */
[C---:B------:R-:W-:Y:S01]  /*6890*/  FMUL R8, R32.reuse, R12 ;  /* 0x0000000c20087220 */ /* 0x040fe20000400000 */
[----:B------:R-:W-:Y:S01]  /*68a0*/  FMUL R9, R32, R13 ;  /* 0x0000000d20097220 */ /* 0x000fe20000400000 */
[----:B------:R-:W-:Y:S01]  /*68b0*/  LOP3.LUT R21, R50, 0xffffe000, RZ, 0xc0, !PT ;  /* 0xffffe00032157812 */ /* 0x000fe200078ec0ff */
[C---:B------:R-:W-:Y:S01]  /*68c0*/  FMUL R10, R32.reuse, R14 ;  /* 0x0000000e200a7220 */ /* 0x040fe20000400000 */
[----:B------:R-:W-:Y:S01]  /*68d0*/  LOP3.LUT R20, R51, 0xffffe000, RZ, 0xc0, !PT ;  /* 0xffffe00033147812 */ /* 0x000fe200078ec0ff */
[----:B------:R-:W-:Y:S01]  /*68e0*/  FMUL R15, R32, R15 ;  /* 0x0000000f200f7220 */ /* 0x000fe20000400000 */
[----:B------:R-:W-:Y:S01]  /*68f0*/  F2FP.TF32.F32.PACK_B R4, R4 ;  /* 0x00000004ff04723e */ /* 0x000fe200024050ff */
[C---:B------:R-:W-:Y:S01]  /*6900*/  FFMA R8, R35.reuse, R41, R8 ;  /* 0x0000002923087223 */ /* 0x040fe20000000008 */
[----:B------:R-:W-:Y:S01]  /*6910*/  F2FP.TF32.F32.PACK_B R5, R5 ;  /* 0x00000005ff05723e */ /* 0x000fe200024050ff */
[C---:B------:R-:W-:Y:S01]  /*6920*/  FFMA R9, R35.reuse, R40, R9 ;  /* 0x0000002823097223 */ /* 0x040fe20000000009 */
[----:B------:R-:W-:Y:S01]  /*6930*/  F2FP.TF32.F32.PACK_B R6, R6 ;  /* 0x00000006ff06723e */ /* 0x000fe200024050ff */
[C---:B------:R-:W-:Y:S01]  /*6940*/  FFMA R10, R35.reuse, R21, R10 ;  /* 0x00000015230a7223 */ /* 0x040fe2000000000a */
[----:B------:R-:W-:Y:S01]  /*6950*/  F2FP.TF32.F32.PACK_B R7, R7 ;  /* 0x00000007ff07723e */ /* 0x000fe200024050ff */
[----:B------:R-:W-:Y:S01]  /*6960*/  FFMA R11, R35, R20, R15 ;  /* 0x00000014230b7223 */ /* 0x000fe2000000000f */
[----:B------:R-:W-:Y:S01]  /*6970*/  LOP3.LUT R41, R44, 0xffffe000, RZ, 0xc0, !PT ;  /* 0xffffe0002c297812 */ /* 0x000fe200078ec0ff */
[C---:B------:R-:W-:Y:S01]  /*6980*/  FMUL R12, R32.reuse, R16 ;  /* 0x00000010200c7220 */ /* 0x040fe20000400000 */
[----:B------:R-:W-:Y:S01]  /*6990*/  LOP3.LUT R40, R45, 0xffffe000, RZ, 0xc0, !PT ;  /* 0xffffe0002d287812 */ /* 0x000fe200078ec0ff */
[----:B------:R1:W-:Y:S01]  /*69a0*/  STS.128 [R79+0x10], R4 ;  /* 0x000010044f007388 */ /* 0x0003e20000000c00 */
        /* <DEDUP_REMOVED lines=13> */
[----:B------:R-:W-:Y:S02]  /*6a80*/  F2FP.TF32.F32.PACK_B R12, R12 ;  /* 0x0000000cff0c723e */ /* 0x000fe400024050ff */
[----:B------:R-:W-:Y:S01]  /*6a90*/  F2FP.TF32.F32.PACK_B R13, R13 ;  /* 0x0000000dff0d723e */ /* 0x000fe200024050ff */
[----:B------:R1:W-:Y:S01]  /*6aa0*/  STS.128 [R78+0x20], R8 ;  /* 0x000020084e007388 */ /* 0x0003e20000000c00 */
[----:B------:R-:W-:Y:S02]  /*6ab0*/  F2FP.TF32.F32.PACK_B R14, R14 ;  /* 0x0000000eff0e723e */ /* 0x000fe400024050ff */
[----:B------:R-:W-:Y:S05]  /*6ac0*/  F2FP.TF32.F32.PACK_B R15, R15 ;  /* 0x0000000fff0f723e */ /* 0x000fea00024050ff */
[----:B------:R1:W-:Y:S01]  /*6ad0*/  STS.128 [R86+0x30], R12 ;  /* 0x0000300c56007388 */ /* 0x0003e20000000c00 */
[----:B------:R-:W-:Y:S01]  /*6ae0*/  @!PT LDS RZ, [RZ] ;  /* 0x00000000fffff984 */ /* 0x000fe20000000800 */
[----:B------:R-:W-:Y:S01]  /*6af0*/  @!PT LDS RZ, [RZ] ;  /* 0x00000000fffff984 */ /* 0x000fe20000000800 */
[----:B------:R-:W-:Y:S01]  /*6b00*/  @!PT LDS RZ, [RZ] ;  /* 0x00000000fffff984 */ /* 0x000fe20000000800 */
[----:B------:R-:W-:Y:S01]  /*6b10*/  @!PT LDS RZ, [RZ] ;  /* 0x00000000fffff984 */ /* 0x000fe20000000800 */
[----:B------:R2:W-:Y:S07]  /*6b20*/  MEMBAR.ALL.CTA ;  /* 0x0000000000007992 */ /* 0x0005ee0000008000 */
[----:B--2---:R-:W2:Y:S02]  /*6b30*/  FENCE.VIEW.ASYNC.S ;  /* 0x00000000000073c6 */ /* 0x004ea40000000000 */
[----:B--2---:R-:W-:Y:S06]  /*6b40*/  BAR.SYNC.DEFER_BLOCKING 0x1, 0x80 ;  /* 0x0042000000007b1d */ /* 0x004fec0000010000 */
[----:B------:R-:W-:Y:S05]  /*6b50*/  @P0 BRA `(.L_x_117) ;  /* 0x0000000000280947 */ /* 0x000fea0003800000 */
[----:B------:R-:W-:Y:S02]  /*6b60*/  UIADD3 UR4, UPT, UPT, UR48, 0x200, URZ ;  /* 0x0000020030047890 */ /* 0x000fe4000fffe0ff */
[----:B------:R-:W-:Y:S01]  /*6b70*/  UIADD3 UR6, UP0, UPT, UR52, 0x680, URZ ;  /* 0x0000068034067890 */ /* 0x000fe2000ff1e0ff */
[----:B------:R-:W-:Y:S03]  /*6b80*/  UMOV UR43, UR36 ;  /* 0x00000024002b7c82 */ /* 0x000fe60008000000 */
[----:B------:R-:W-:Y:S01]  /*6b90*/  MOV R73, UR4 ;  /* 0x0000000400497c02 */ /* 0x000fe20008000f00 */
[----:B------:R-:W-:Y:S03]  /*6ba0*/  UIADD3.X UR7, UPT, UPT, URZ, UR53, URZ, UP0, !UPT ;  /* 0x00000035ff077290 */ /* 0x000fe600087fe4ff */
[----:B------:R-:W-:Y:S11]  /*6bb0*/  R2UR UR40, R73 ;  /* 0x00000000492872ca */ /* 0x000ff600000e0000 */
[----:B------:R-:W-:Y:S02]  /*6bc0*/  @!UPT UIADD3 URZ, UPT, UPT, URZ, URZ, URZ ;  /* 0x000000fffffff290 */ /* 0x000fe4000fffe0ff */
[----:B------:R2:W-:Y:S01]  /*6bd0*/  UTMASTG.3D [UR40], [UR6] ;  /* 0x00000028060073b5 */ /* 0x0005e20008010000 */
[----:B------:R0:W-:Y:S01]  /*6be0*/  UTMACMDFLUSH ;  /* 0x00000000000079b7 */ /* 0x0001e20000000000 */
[----:B--2---:R-:W-:Y:S04]  /*6bf0*/  DEPBAR.LE SB0, 0x1 ;  /* 0x000080400000791a */ /* 0x004fe80000000000 */
.L_x_117:
[----:B------:R-:W-:Y:S05]  /*6c00*/  BSYNC.RECONVERGENT B0 ;  /* 0x0000000000007941 */ /* 0x000fea0003800200 */
.L_x_116:
[----:B------:R-:W-:Y:S01]  /*6c10*/  BAR.SYNC.DEFER_BLOCKING 0x1, 0x80 ;  /* 0x0042000000007b1d */ /* 0x000fe20000010000 */
[----:B------:R-:W-:Y:S01]  /*6c20*/  ISETP.NE.AND P1, PT, R87, RZ, PT ;  /* 0x000000ff5700720c */ /* 0x000fe20003f25270 */
[----:B------:R-:W-:Y:S01]  /*6c30*/  UISETP.NE.AND UP0, UPT, UR49, URZ, UPT ;  /* 0x000000ff3100728c */ /* 0x000fe2000bf05270 */
[----:B------:R-:W-:Y:S11]  /*6c40*/  LEA R3, R43, UR48, 0x3 ;  /* 0x000000302b037c11 */ /* 0x000ff6000f8e18ff */
[----:B------:R-:W-:Y:S01]  /*6c50*/  @P1 SHF.L.U32 R2, R77, 0x1f, RZ ;  /* 0x0000001f4d021819 */ /* 0x000fe200000006ff */
[----:B------:R-:W-:Y:S06]  /*6c60*/  BRA.U !UP0, `(.L_x_118) ;  /* 0x0000000108247547 */ /* 0x000fec000b800000 */
[----:B-1----:R-:W-:Y:S01]  /*6c70*/  IMAD.U32 R5, RZ, RZ, UR51 ;  /* 0x00000033ff057e24 */ /* 0x002fe2000f8e00ff */
[----:B------:R-:W-:Y:S01]  /*6c80*/  MOV R0, UR37 ;  /* 0x0000002500007c02 */ /* 0x000fe20008000f00 */
[----:B------:R-:W-:Y:S03]  /*6c90*/  UIADD3 UR51, UPT, UPT, UR51, 0x1, URZ ;  /* 0x0000000133337890 */ /* 0x000fe6000fffe0ff */
[----:B------:R-:W-:Y:S01]  /*6ca0*/  @P1 LEA R5, R5, UR48, 0x3 ;  /* 0x0000003005051c11 */ /* 0x000fe2000f8e18ff */
[----:B------:R-:W-:Y:S04]  /*6cb0*/  UISETP.NE.AND UP0, UPT, UR51, 0x4, UPT ;  /* 0x000000043300788c */ /* 0x000fe8000bf05270 */
[----:B------:R-:W-:Y:S01]  /*6cc0*/  @P1 VIADD R5, R5, 0x60 ;  /* 0x0000006005051836 */ /* 0x000fe20000000000 */
[----:B------:R-:W-:Y:S04]  /*6cd0*/  USEL UR51, UR51, URZ, UP0 ;  /* 0x000000ff33337287 */ /* 0x000fe80008000000 */
[----:B------:R-:W-:Y:S04]  /*6ce0*/  @P1 PRMT R0, R0, 0x654, R5 ;  /* 0x0000065400001816 */ /* 0x000fe80000000005 */
[----:B------:R2:W-:Y:S04]  /*6cf0*/  @P1 SYNCS.ARRIVE.TRANS64.RED.A1T0 RZ, [R0+URZ], RZ ;  /* 0x000000ff00ff19a7 */ /* 0x0005e800081004ff */
.L_x_118:
[----:B------:R-:W4:Y:S01]  /*6d00*/  @P1 SYNCS.PHASECHK.TRANS64.TRYWAIT P0, [R3+URZ+0x40], R2 ;  /* 0x00004002030015a7 */ /* 0x000f2200080011ff */
[----:B------:R-:W-:Y:S01]  /*6d10*/  BSSY B1, `(.L_x_119) ;  /* 0x0000016000017945 */ /* 0x000fe20003800000 */
[----:B----4-:R-:W-:Y:S03]  /*6d20*/  @P1 SEL R89, RZ, 0x1, !P0 ;  /* 0x00000001ff591807 */ /* 0x010fe60004000000 */
[----:B------:R-:W-:Y:S05]  /*6d30*/  @!P1 BRA `(.L_x_120) ;  /* 0x00000000004c9947 */ /* 0x000fea0003800000 */
[----:B------:R-:W-:Y:S01]  /*6d40*/  ISETP.NE.AND P0, PT, R89, RZ, PT ;  /* 0x000000ff5900720c */ /* 0x000fe20003f05270 */
[----:B------:R-:W-:Y:S01]  /*6d50*/  BSSY B0, `(.L_x_121) ;  /* 0x000000b000007945 */ /* 0x000fe20003800000 */
[----:B------:R-:W-:Y:S11]  /*6d60*/  ISETP.NE.AND P1, PT, R90, RZ, PT ;  /* 0x000000ff5a00720c */ /* 0x000ff60003f25270 */
[----:B------:R-:W-:Y:S02]  /*6d70*/  @!UPT UIADD3 URZ, UPT, UPT, URZ, URZ, URZ ;  /* 0x000000fffffff290 */ /* 0x000fe4000fffe0ff */
[C---:B-1----:R-:W-:Y:S01]  /*6d80*/  @P1 IMAD R6, R43.reuse, 0x2000, R80 ;  /* 0x000020002b061824 */ /* 0x042fe200078e0250 */
[C---:B------:R-:W-:Y:S01]  /*6d90*/  @P1 LEA R4, R43.reuse, R78, 0xd ;  /* 0x0000004e2b041211 */ /* 0x040fe200078e68ff */
[C---:B------:R-:W-:Y:S02]  /*6da0*/  @P1 IMAD R5, R43.reuse, 0x2000, R79 ;  /* 0x000020002b051824 */ /* 0x040fe400078e024f */
[----:B------:R-:W-:Y:S01]  /*6db0*/  @P1 IMAD R2, R43, 0x2000, R86 ;  /* 0x000020002b021824 */ /* 0x000fe200078e0256 */
[----:B------:R-:W-:Y:S06]  /*6dc0*/  @P0 BRA `(.L_x_122) ;  /* 0x00000000000c0947 */ /* 0x000fec0003800000 */
[----:B--2---:R-:W-:Y:S04]  /*6dd0*/  SHF.L.U32 R0, R77, 0x1f, RZ ;  /* 0x0000001f4d007819 */ /* 0x004fe800000006ff */
[----:B------:R-:W1:Y:S02]  /*6de0*/  SYNCS.PHASECHK.TRANS64.TRYWAIT P0, [R3+URZ+0x40], R0 ;  /* 0x00004000030075a7 */ /* 0x000e6400080011ff */
[----:B-1----:R-:W-:Y:S05]  /*6df0*/  @!P0 BRA `(.L_x_123) ;  /* 0x0000002800708947 */ /* 0x002fea0003800000 */
.L_x_122:
[----:B------:R-:W-:Y:S05]  /*6e00*/  BSYNC B0 ;  /* 0x0000000000007941 */ /* 0x000fea0003800000 */
.L_x_121:
[----:B------:R-:W-:Y:S02]  /*6e10*/  ISETP.NE.AND P0, PT, R90, RZ, PT ;  /* 0x000000ff5a00720c */ /* 0x000fe40003f05270 */
[----:B------:R-:W-:Y:S11]  /*6e20*/  IADD3 R43, PT, PT, R43, 0x1, RZ ;  /* 0x000000012b2b7810 */ /* 0x000ff60007ffe0ff */
[----:B------:R4:W1:Y:S04]  /*6e30*/  @P0 LDS.128 R56, [R6] ;  /* 0x0000000006380984 */ /* 0x0008680000000c00 */
[----:B------:R4:W1:Y:S04]  /*6e40*/  @P0 LDS.128 R52, [R5+0x10] ;  /* 0x0000100005340984 */ /* 0x0008680000000c00 */
[----:B------:R4:W1:Y:S04]  /*6e50*/  @P0 LDS.128 R48, [R4+0x20] ;  /* 0x0000200004300984 */ /* 0x0008680000000c00 */
[----:B------:R4:W1:Y:S02]  /*6e60*/  @P0 LDS.128 R44, [R2+0x30] ;  /* 0x00003000022c0984 */ /* 0x0008640000000c00 */
.L_x_120:
[----:B------:R-:W-:Y:S05]  /*6e70*/  BSYNC B1 ;  /* 0x0000000000017941 */ /* 0x000fea0003800000 */
.L_x_119:
[----:B-1----:R-:W-:Y:S05]  /*6e80*/  VIADD R3, R34, 0x10 ;  /* 0x0000001022037836 */ /* 0x002fea0000000000 */
[----:B------:R-:W-:Y:S04]  /*6e90*/  SHF.R.U32.HI R3, RZ, 0x15, R3 ;  /* 0x00000015ff037819 */ /* 0x000fe80000011603 */
[----:B------:R-:W-:Y:S11]  /*6ea0*/  LOP3.LUT P0, RZ, R3, 0x3, R72, 0x48, !PT ;  /* 0x0000000303ff7812 */ /* 0x000ff60007804848 */
[----:B------:R-:W-:Y:S02]  /*6eb0*/  @!UPT UIADD3 URZ, UPT, UPT, URZ, URZ, URZ ;  /* 0x000000fffffff290 */ /* 0x000fe4000fffe0ff */
[----:B------:R-:W-:Y:S05]  /*6ec0*/  @!P0 BRA `(.L_x_124) ;  /* 0x0000000000408947 */ /* 0x000fea0003800000 */
[----:B------:R-:W1:Y:S01]  /*6ed0*/  LDCU.64 UR8, c[0x4][0x70] ;  /* 0x01000e00ff0877ac */ /* 0x000e620008000a00 */
[----:B------:R-:W-:Y:S01]  /*6ee0*/  MOV R3, 0x0 ;  /* 0x0000000000037802 */ /* 0x000fe20000000f00 */
[----:B------:R-:W-:Y:S02]  /*6ef0*/  HFMA2 R12, -RZ, RZ, 0, 5.9604644775390625e-08 ;  /* 0x00000001ff0c7431 */ /* 0x000fe400000001ff */
[----:B------:R-:W-:Y:S02]  /*6f00*/  IMAD.MOV.U32 R8, RZ, RZ, 0x192 ;  /* 0x00000192ff087424 */ /* 0x000fe400078e00ff */
[----:B------:R-:W-:Y:S01]  /*6f10*/  IMAD.MOV.U32 R13, RZ, RZ, RZ ;  /* 0x000000ffff0d7224 */ /* 0x000fe200078e00ff */
[----:B------:R-:W5:Y:S01]  /*6f20*/  LDCU.64 UR6, c[0x4][0x78] ;  /* 0x01000f00ff0677ac */ /* 0x000f620008000a00 */
[----:B----4-:R-:W4:Y:S01]  /*6f30*/  LDC.64 R2, c[0x4][R3] ;  /* 0x0100000003027b82 */ /* 0x010f220000000a00 */
[----:B------:R-:W2:Y:S01]  /*6f40*/  LDCU.64 UR4, c[0x4][0x10] ;  /* 0x01000200ff0477ac */ /* 0x000ea20008000a00 */
[----:B-1----:R-:W-:Y:S01]  /*6f50*/  MOV R5, UR9 ;  /* 0x0000000900057c02 */ /* 0x002fe20008000f00 */
[----:B------:R-:W-:Y:S01]  /*6f60*/  IMAD.U32 R4, RZ, RZ, UR8 ;  /* 0x00000008ff047e24 */ /* 0x000fe2000f8e00ff */
[----:B-----5:R-:W-:Y:S01]  /*6f70*/  MOV R7, UR7 ;  /* 0x0000000700077c02 */ /* 0x020fe20008000f00 */
[----:B------:R-:W-:Y:S01]  /*6f80*/  IMAD.U32 R6, RZ, RZ, UR6 ;  /* 0x00000006ff067e24 */ /* 0x000fe2000f8e00ff */
[----:B--2---:R-:W-:Y:S01]  /*6f90*/  MOV R11, UR5 ;  /* 0x00000005000b7c02 */ /* 0x004fe20008000f00 */
[----:B------:R-:W-:Y:S02]  /*6fa0*/  IMAD.U32 R10, RZ, RZ, UR4 ;  /* 0x00000004ff0a7e24 */ /* 0x000fe4000f8e00ff */
[----:B------:R-:W-:Y:S07]  /*6fb0*/  LEPC R20, `(.L_x_124) ;  /* 0x000000001014794e */ /* 0x000fee0000000000 */
[----:B---34-:R-:W-:Y:S05]  /*6fc0*/  CALL.ABS.NOINC R2 ;  /* 0x0000000002007343 */ /* 0x018fea0003c00000 */
.L_x_124:
[----:B------:R-:W-:Y:S01]  /*6fd0*/  LOP3.LUT R20, R56, 0xffffe000, RZ, 0xc0, !PT ;  /* 0xffffe00038147812 */ /* 0x000fe200078ec0ff */
[----:B------:R-:W-:Y:S05]  /*6fe0*/  WARPSYNC.ALL ;  /* 0x0000000000007948 */ /* 0x000fea0003800000 */
[----:B------:R-:W-:Y:S01]  /*6ff0*/  R2UR UR4, R34 ;  /* 0x00000000220472ca */ /* 0x000fe200000e0000 */
[----:B------:R-:W-:Y:S01]  /*7000*/  IMAD.U32 R92, RZ, RZ, UR51 ;  /* 0x00000033ff5c7e24 */ /* 0x000fe2000f8e00ff */
[----:B------:R-:W-:Y:S01]  /*7010*/  LOP3.LUT R21, R57, 0xffffe000, RZ, 0xc0, !PT ;  /* 0xffffe00039157812 */ /* 0x000fe200078ec0ff */
[----:B------:R-:W-:Y:S01]  /*7020*/  IMAD.U32 R91, RZ, RZ, UR37 ;  /* 0x00000025ff5b7e24 */ /* 0x000fe2000f8e00ff */
[----:B------:R-:W-:Y:S01]  /*7030*/  LOP3.LUT R40, R59, 0xffffe000, RZ, 0xc0, !PT ;  /* 0xffffe0003b287812 */ /* 0x000fe200078ec0ff */
[----:B------:R-:W-:Y:S01]  /*7040*/  BSSY.RECONVERGENT B0, `(.L_x_125) ;  /* 0x000005b000007945 */ /* 0x000fe20003800200 */
[----:B------:R-:W-:Y:S02]  /*7050*/  LOP3.LUT R41, R52, 0xffffe000, RZ, 0xc0, !PT ;  /* 0xffffe00034297812 */ /* 0x000fe400078ec0ff */
[----:B------:R-:W-:Y:S02]  /*7060*/  LOP3.LUT R42, R53, 0xffffe000, RZ, 0xc0, !PT ;  /* 0xffffe000352a7812 */ /* 0x000fe400078ec0ff */
[----:B------:R-:W-:Y:S02]  /*7070*/  ISETP.NE.AND P6, PT, R87, RZ, PT ;  /* 0x000000ff5700720c */ /* 0x000fe40003fc5270 */
[----:B------:R-:W-:Y:S01]  /*7080*/  ISETP.NE.AND P0, PT, R82, RZ, PT ;  /* 0x000000ff5200720c */ /* 0x000fe20003f05270 */
[----:B----4-:R-:W2:Y:S10]  /*7090*/  LDTM.x16 R4, tmem[UR4+0x10] ;  /* 0x00001004000479ee */ /* 0x010eb40008240000 */
[----:B------:R-:W-:Y:S02]  /*70a0*/  @P6 LEA R92, R92, UR48, 0x3 ;  /* 0x000000305c5c6c11 */ /* 0x000fe4000f8e18ff */
[----:B------:R-:W-:Y:S03]  /*70b0*/  @P6 SHF.L.U32 R93, R77, 0x1f, RZ ;  /* 0x0000001f4d5d6819 */ /* 0x000fe600000006ff */
[----:B------:R-:W-:Y:S05]  /*70c0*/  @P6 VIADD R92, R92, 0x60 ;  /* 0x000000605c5c6836 */ /* 0x000fea0000000000 */
[----:B------:R-:W-:Y:S02]  /*70d0*/  @P6 PRMT R91, R91, 0x654, R92 ;  /* 0x000006545b5b6816 */ /* 0x000fe4000000005c */
[----:B------:R-:W-:Y:S01]  /*70e0*/  LEA R92, R43, UR48, 0x3 ;  /* 0x000000302b5c7c11 */ /* 0x000fe2000f8e18ff */
[C---:B--2---:R-:W-:Y:S01]  /*70f0*/  FMUL R0, R32.reuse, R4 ;  /* 0x0000000420007220 */ /* 0x044fe20000400000 */
[C---:B------:R-:W-:Y:S01]  /*7100*/  FMUL R2, R32.reuse, R5 ;  /* 0x0000000520027220 */ /* 0x040fe20000400000 */
[C---:B------:R-:W-:Y:S01]  /*7110*/  FMUL R3, R32.reuse, R6 ;  /* 0x0000000620037220 */ /* 0x040fe20000400000 */
[----:B------:R-:W-:Y:S01]  /*7120*/  FMUL R7, R32, R7 ;  /* 0x0000000720077220 */ /* 0x000fe20000400000 */
[C---:B------:R-:W-:Y:S01]  /*7130*/  FFMA R36, R35.reuse, R20, R0 ;  /* 0x0000001423247223 */ /* 0x040fe20000000000 */
[----:B------:R-:W-:Y:S01]  /*7140*/  LOP3.LUT R20, R58, 0xffffe000, RZ, 0xc0, !PT ;  /* 0xffffe0003a147812 */ /* 0x000fe200078ec0ff */
[C---:B------:R-:W-:Y:S01]  /*7150*/  FFMA R37, R35.reuse, R21, R2 ;  /* 0x0000001523257223 */ /* 0x040fe20000000002 */
[----:B------:R-:W-:Y:S01]  /*7160*/  LOP3.LUT R21, R48, 0xffffe000, RZ, 0xc0, !PT ;  /* 0xffffe00030157812 */ /* 0x000fe200078ec0ff */
[----:B------:R-:W-:Y:S01]  /*7170*/  FMUL R4, R32, R8 ;  /* 0x0000000820047220 */ /* 0x000fe20000400000 */
[----:B------:R-:W-:Y:S01]  /*7180*/  F2FP.TF32.F32.PACK_B R36, R36 ;  /* 0x00000024ff24723e */ /* 0x000fe200024050ff */
[C---:B------:R-:W-:Y:S01]  /*7190*/  FFMA R38, R35.reuse, R20, R3 ;  /* 0x0000001423267223 */ /* 0x040fe20000000003 */
[----:B------:R-:W-:Y:S01]  /*71a0*/  LOP3.LUT R20, R54, 0xffffe000, RZ, 0xc0, !PT ;  /* 0xffffe00036147812 */ /* 0x000fe200078ec0ff */
[----:B------:R-:W-:Y:S01]  /*71b0*/  FFMA R39, R35, R40, R7 ;  /* 0x0000002823277223 */ /* 0x000fe20000000007 */
[----:B------:R-:W-:Y:S01]  /*71c0*/  LOP3.LUT R40, R55, 0xffffe000, RZ, 0xc0, !PT ;  /* 0xffffe00037287812 */ /* 0x000fe200078ec0ff */
[C---:B------:R-:W-:Y:S01]  /*71d0*/  FMUL R5, R32.reuse, R9 ;  /* 0x0000000920057220 */ /* 0x040fe20000400000 */
[C---:B------:R-:W-:Y:S01]  /*71e0*/  FMUL R6, R32.reuse, R10 ;  /* 0x0000000a20067220 */ /* 0x040fe20000400000 */
[C---:B------:R-:W-:Y:S01]  /*71f0*/  FMUL R11, R32.reuse, R11 ;  /* 0x0000000b200b7220 */ /* 0x040fe20000400000 */
[----:B------:R-:W-:Y:S01]  /*7200*/  F2FP.TF32.F32.PACK_B R37, R37 ;  /* 0x00000025ff25723e */ /* 0x000fe200024050ff */
[C---:B------:R-:W-:Y:S01]  /*7210*/  FFMA R4, R35.reuse, R41, R4 ;  /* 0x0000002923047223 */ /* 0x040fe20000000004 */
[----:B------:R-:W-:Y:S01]  /*7220*/  F2FP.TF32.F32.PACK_B R38, R38 ;  /* 0x00000026ff26723e */ /* 0x000fe200024050ff */
[C---:B------:R-:W-:Y:S01]  /*7230*/  FFMA R5, R35.reuse, R42, R5 ;  /* 0x0000002a23057223 */ /* 0x040fe20000000005 */
[----:B------:R-:W-:Y:S01]  /*7240*/  F2FP.TF32.F32.PACK_B R39, R39 ;  /* 0x00000027ff27723e */ /* 0x000fe200024050ff */
[C---:B------:R-:W-:Y:S01]  /*7250*/  FFMA R6, R35.reuse, R20, R6 ;  /* 0x0000001423067223 */ /* 0x040fe20000000006 */
[----:B------:R-:W-:Y:S01]  /*7260*/  FFMA R7, R35, R40, R11 ;  /* 0x0000002823077223 */ /* 0x000fe2000000000b */
        /* <DEDUP_REMOVED lines=47> */
[----:B------:R-:W-:Y:S02]  /*7560*/  UIADD3 UR8, UP0, UPT, UR52, 0x680, URZ ;  /* 0x0000068034087890 */ /* 0x000fe4000ff1e0ff */
[----:B------:R-:W-:Y:S02]  /*7570*/  UIADD3 UR5, UPT, UPT, UR41, 0x10, URZ ;  /* 0x0000001029057890 */ /* 0x000fe4000fffe0ff */
[----:B------:R-:W-:Y:S02]  /*7580*/  UIADD3 UR4, UPT, UPT, UR48, 0x2200, URZ ;  /* 0x0000220030047890 */ /* 0x000fe4000fffe0ff */
[----:B------:R-:W-:Y:S01]  /*7590*/  UIADD3.X UR9, UPT, UPT, URZ, UR53, URZ, UP0, !UPT ;  /* 0x00000035ff097290 */ /* 0x000fe200087fe4ff */
[----:B------:R-:W-:Y:S01]  /*75a0*/  UMOV UR6, UR42 ;  /* 0x0000002a00067c82 */ /* 0x000fe20008000000 */
[----:B------:R-:W-:Y:S07]  /*75b0*/  UMOV UR7, UR36 ;  /* 0x0000002400077c82 */ /* 0x000fee0008000000 */
[----:B------:R2:W-:Y:S01]  /*75c0*/  UTMASTG.3D [UR4], [UR8] ;  /* 0x00000004080073b5 */ /* 0x0005e20008010000 */
[----:B------:R0:W-:Y:S01]  /*75d0*/  UTMACMDFLUSH ;  /* 0x00000000000079b7 */ /* 0x0001e20000000000 */
[----:B--2---:R-:W-:Y:S04]  /*75e0*/  DEPBAR.LE SB0, 0x1 ;  /* 0x000080400000791a */ /* 0x004fe80000000000 */
.L_x_126:
[----:B------:R-:W-:Y:S05]  /*75f0*/  BSYNC.RECONVERGENT B0 ;  /* 0x0000000000007941 */ /* 0x000fea0003800200 */
.L_x_125:
[----:B------:R-:W-:Y:S01]  /*7600*/  BAR.SYNC.DEFER_BLOCKING 0x1, 0x80 ;  /* 0x0042000000007b1d */ /* 0x000fe20000010000 */
[----:B------:R-:W-:Y:S04]  /*7610*/  UIADD3 UR40, UPT, UPT, UR51, 0x1, URZ ;  /* 0x0000000133287890 */ /* 0x000fe8000fffe0ff */
[----:B------:R-:W-:Y:S04]  /*7620*/  UISETP.NE.AND UP0, UPT, UR40, 0x4, UPT ;  /* 0x000000042800788c */ /* 0x000fe8000bf05270 */
[----:B------:R-:W-:Y:S01]  /*7630*/  USEL UR40, UR40, URZ, UP0 ;  /* 0x000000ff28287287 */ /* 0x000fe20008000000 */
[----:B------:R2:W-:Y:S01]  /*7640*/  @P6 SYNCS.ARRIVE.TRANS64.RED.A1T0 RZ, [R91+URZ], RZ ;  /* 0x000000ff5bff69a7 */ /* 0x0005e200081004ff */
[----:B------:R-:W-:Y:S01]  /*7650*/  BSSY B1, `(.L_x_127) ;  /* 0x0000017000017945 */ /* 0x000fe20003800000 */
[----:B------:R-:W4:Y:S02]  /*7660*/  @P6 SYNCS.PHASECHK.TRANS64.TRYWAIT P0, [R92+URZ+0x40], R93 ;  /* 0x0000405d5c0065a7 */ /* 0x000f2400080011ff */
[----:B----4-:R-:W-:Y:S01]  /*7670*/  @P6 SEL R89, RZ, 0x1, !P0 ;  /* 0x00000001ff596807 */ /* 0x010fe20004000000 */
[----:B--2---:R-:W-:Y:S06]  /*7680*/  @!P6 BRA `(.L_x_128) ;  /* 0x00000000004ce947 */ /* 0x004fec0003800000 */
        /* <DEDUP_REMOVED lines=9> */
[----:B------:R-:W-:Y:S04]  /*7720*/  SHF.L.U32 R5, R77, 0x1f, RZ ;  /* 0x0000001f4d057819 */ /* 0x000fe800000006ff */
[----:B------:R-:W1:Y:S02]  /*7730*/  SYNCS.PHASECHK.TRANS64.TRYWAIT P0, [R92+URZ+0x40], R5 ;  /* 0x000040055c0075a7 */ /* 0x000e6400080011ff */
[----:B-1----:R-:W-:Y:S05]  /*7740*/  @!P0 BRA `(.L_x_131) ;  /* 0x0000002000308947 */ /* 0x002fea0003800000 */
.L_x_130:
[----:B------:R-:W-:Y:S05]  /*7750*/  BSYNC B0 ;  /* 0x0000000000007941 */ /* 0x000fea0003800000 */
.L_x_129:
[----:B------:R-:W-:Y:S02]  /*7760*/  ISETP.NE.AND P0, PT, R90, RZ, PT ;  /* 0x000000ff5a00720c */ /* 0x000fe40003f05270 */
[----:B------:R-:W-:Y:S11]  /*7770*/  IADD3 R43, PT, PT, R43, 0x1, RZ ;  /* 0x000000012b2b7810 */ /* 0x000ff60007ffe0ff */
[----:B------:R2:W4:Y:S04]  /*7780*/  @P0 LDS.128 R56, [R4] ;  /* 0x0000000004380984 */ /* 0x0005280000000c00 */
[----:B------:R2:W1:Y:S04]  /*7790*/  @P0 LDS.128 R52, [R3+0x10] ;  /* 0x0000100003340984 */ /* 0x0004680000000c00 */
[----:B------:R2:W1:Y:S04]  /*77a0*/  @P0 LDS.128 R48, [R2+0x20] ;  /* 0x0000200002300984 */ /* 0x0004680000000c00 */
[----:B------:R2:W1:Y:S02]  /*77b0*/  @P0 LDS.128 R44, [R0+0x30] ;  /* 0x00003000002c0984 */ /* 0x0004640000000c00 */
.L_x_128:
[----:B------:R-:W-:Y:S05]  /*77c0*/  BSYNC B1 ;  /* 0x0000000000017941 */ /* 0x000fea0003800000 */
.L_x_127:
[----:B--2---:R-:W-:Y:S05]  /*77d0*/  VIADD R3, R34, 0x20 ;  /* 0x0000002022037836 */ /* 0x004fea0000000000 */
[----:B------:R-:W-:Y:S04]  /*77e0*/  SHF.R.U32.HI R3, RZ, 0x15, R3 ;  /* 0x00000015ff037819 */ /* 0x000fe80000011603 */
[----:B------:R-:W-:Y:S11]  /*77f0*/  LOP3.LUT P0, RZ, R3, 0x3, R72, 0x48, !PT ;  /* 0x0000000303ff7812 */ /* 0x000ff60007804848 */
[----:B------:R-:W-:Y:S02]  /*7800*/  @!UPT UIADD3 URZ, UPT, UPT, URZ, URZ, URZ ;  /* 0x000000fffffff290 */ /* 0x000fe4000fffe0ff */
[----:B------:R-:W-:Y:S05]  /*7810*/  @!P0 BRA `(.L_x_132) ;  /* 0x0000000000408947 */ /* 0x000fea0003800000 */
[----:B------:R-:W2:Y:S01]  /*7820*/  LDCU.64 UR8, c[0x4][0x70] ;  /* 0x01000e00ff0877ac */ /* 0x000ea20008000a00 */
[----:B------:R-:W-:Y:S01]  /*7830*/  MOV R3, 0x0 ;  /* 0x0000000000037802 */ /* 0x000fe20000000f00 */
[----:B-1----:R-:W-:Y:S02]  /*7840*/  HFMA2 R12, -RZ, RZ, 0, 5.9604644775390625e-08 ;  /* 0x00000001ff0c7431 */ /* 0x002fe400000001ff */
[----:B------:R-:W-:Y:S02]  /*7850*/  IMAD.MOV.U32 R8, RZ, RZ, 0x192 ;  /* 0x00000192ff087424 */ /* 0x000fe400078e00ff */
[----:B------:R-:W-:Y:S01]  /*7860*/  IMAD.MOV.U32 R13, RZ, RZ, RZ ;  /* 0x000000ffff0d7224 */ /* 0x000fe200078e00ff */
[----:B------:R-:W1:Y:S01]  /*7870*/  LDCU.64 UR6, c[0x4][0x78] ;  /* 0x01000f00ff0677ac */ /* 0x000e620008000a00 */
[----:B------:R-:W3:Y:S01]  /*7880*/  LDC.64 R2, c[0x4][R3] ;  /* 0x0100000003027b82 */ /* 0x000ee20000000a00 */
[----:B------:R-:W5:Y:S01]  /*7890*/  LDCU.64 UR4, c[0x4][0x10] ;  /* 0x01000200ff0477ac */ /* 0x000f620008000a00 */
[----:B--2---:R-:W-:Y:S01]  /*78a0*/  MOV R5, UR9 ;  /* 0x0000000900057c02 */ /* 0x004fe20008000f00 */
[----:B------:R-:W-:Y:S01]  /*78b0*/  IMAD.U32 R4, RZ, RZ, UR8 ;  /* 0x00000008ff047e24 */ /* 0x000fe2000f8e00ff */
[----:B-1----:R-:W-:Y:S01]  /*78c0*/  MOV R7, UR7 ;  /* 0x0000000700077c02 */ /* 0x002fe20008000f00 */
[----:B------:R-:W-:Y:S01]  /*78d0*/  IMAD.U32 R6, RZ, RZ, UR6 ;  /* 0x00000006ff067e24 */ /* 0x000fe2000f8e00ff */
[----:B-----5:R-:W-:Y:S01]  /*78e0*/  MOV R11, UR5 ;  /* 0x00000005000b7c02 */ /* 0x020fe20008000f00 */
[----:B------:R-:W-:Y:S02]  /*78f0*/  IMAD.U32 R10, RZ, RZ, UR4 ;  /* 0x00000004ff0a7e24 */ /* 0x000fe4000f8e00ff */
[----:B------:R-:W-:Y:S07]  /*7900*/  LEPC R20, `(.L_x_132) ;  /* 0x000000001014794e */ /* 0x000fee0000000000 */
[----:B---34-:R-:W-:Y:S05]  /*7910*/  CALL.ABS.NOINC R2 ;  /* 0x0000000002007343 */ /* 0x018fea0003c00000 */
.L_x_132:
[----:B----4-:R-:W-:Y:S01]  /*7920*/  LOP3.LUT R20, R56, 0xffffe000, RZ, 0xc0, !PT ;  /* 0xffffe00038147812 */ /* 0x010fe200078ec0ff */
[----:B------:R-:W-:Y:S05]  /*7930*/  WARPSYNC.ALL ;  /* 0x0000000000007948 */ /* 0x000fea0003800000 */
[----:B------:R-:W-:Y:S01]  /*7940*/  R2UR UR4, R34 ;  /* 0x00000000220472ca */ /* 0x000fe200000e0000 */
[----:B-1----:R-:W-:Y:S01]  /*7950*/  IMAD.U32 R92, RZ, RZ, UR40 ;  /* 0x00000028ff5c7e24 */ /* 0x002fe2000f8e00ff */
        /* <DEDUP_REMOVED lines=8> */
[----:B------:R-:W1:Y:S10]  /*79e0*/  LDTM.x16 R4, tmem[UR4+0x20] ;  /* 0x00002004000479ee */ /* 0x000e740008240000 */
[----:B------:R-:W-:Y:S02]  /*79f0*/  @P6 LEA R92, R92, UR48, 0x3 ;  /* 0x000000305c5c6c11 */ /* 0x000fe4000f8e18ff */
[----:B------:R-:W-:Y:S03]  /*7a00*/  @P6 SHF.L.U32 R93, R77, 0x1f, RZ ;  /* 0x0000001f4d5d6819 */ /* 0x000fe600000006ff */
[----:B------:R-:W-:Y:S05]  /*7a10*/  @P6 VIADD R92, R92, 0x60 ;  /* 0x000000605c5c6836 */ /* 0x000fea0000000000 */
[----:B------:R-:W-:Y:S02]  /*7a20*/  @P6 PRMT R91, R91, 0x654, R92 ;  /* 0x000006545b5b6816 */ /* 0x000fe4000000005c */
[----:B------:R-:W-:Y:S01]  /*7a30*/  LEA R92, R43, UR48, 0x3 ;  /* 0x000000302b5c7c11 */ /* 0x000fe2000f8e18ff */
[C---:B-1----:R-:W-:Y:S01]  /*7a40*/  FMUL R0, R32.reuse, R4 ;  /* 0x0000000420007220 */ /* 0x042fe20000400000 */
        /* <DEDUP_REMOVED lines=79> */
.L_x_134:
[----:B------:R-:W-:Y:S05]  /*7f40*/  BSYNC.RECONVERGENT B0 ;  /* 0x0000000000007941 */ /* 0x000fea0003800200 */
.L_x_133:
        /* <DEDUP_REMOVED lines=13> */
[C---:B------:R-:W-:Y:S01]  /*8020*/  @P1 IMAD R3, R43.reuse, 0x2000, R80 ;  /* 0x000020002b031824 */ /* 0x040fe200078e0250 */
[C---:B------:R-:W-:Y:S01]  /*8030*/  @P1 LEA R0, R43.reuse, R78, 0xd ;  /* 0x0000004e2b001211 */ /* 0x040fe200078e68ff */
[C---:B------:R-:W-:Y:S02]  /*8040*/  @P1 IMAD R2, R43.reuse, 0x2000, R79 ;  /* 0x000020002b021824 */ /* 0x040fe400078e024f */
[----:B------:R-:W-:Y:S01]  /*8050*/  @P1 IMAD R43, R43, 0x2000, R86 ;  /* 0x000020002b2b1824 */ /* 0x000fe200078e0256 */
[----:B------:R-:W-:Y:S06]  /*8060*/  @P0 BRA `(.L_x_138) ;  /* 0x00000000000c0947 */ /* 0x000fec0003800000 */
[----:B-1----:R-:W-:Y:S04]  /*8070*/  SHF.L.U32 R5, R77, 0x1f, RZ ;  /* 0x0000001f4d057819 */ /* 0x002fe800000006ff */
[----:B------:R-:W1:Y:S02]  /*8080*/  SYNCS.PHASECHK.TRANS64.TRYWAIT P0, [R92+URZ+0x40], R5 ;  /* 0x000040055c0075a7 */ /* 0x000e6400080011ff */
[----:B-1----:R-:W-:Y:S05]  /*8090*/  @!P0 BRA `(.L_x_139) ;  /* 0x0000001400f08947 */ /* 0x002fea0003800000 */
.L_x_138:
[----:B------:R-:W-:Y:S05]  /*80a0*/  BSYNC B0 ;  /* 0x0000000000007941 */ /* 0x000fea0003800000 */
.L_x_137:
[----:B------:R-:W-:Y:S11]  /*80b0*/  ISETP.NE.AND P0, PT, R90, RZ, PT ;  /* 0x000000ff5a00720c */ /* 0x000ff60003f05270 */
[----:B------:R-:W-:Y:S02]  /*80c0*/  @!UPT UIADD3 URZ, UPT, UPT, URZ, URZ, URZ ;  /* 0x000000fffffff290 */ /* 0x000fe4000fffe0ff */
[----:B------:R2:W4:Y:S04]  /*80d0*/  @P0 LDS.128 R56, [R3] ;  /* 0x0000000003380984 */ /* 0x0005280000000c00 */
[----:B------:R2:W1:Y:S04]  /*80e0*/  @P0 LDS.128 R52, [R2+0x10] ;  /* 0x0000100002340984 */ /* 0x0004680000000c00 */
[----:B------:R2:W1:Y:S04]  /*80f0*/  @P0 LDS.128 R48, [R0+0x20] ;  /* 0x0000200000300984 */ /* 0x0004680000000c00 */
[----:B------:R2:W1:Y:S02]  /*8100*/  @P0 LDS.128 R44, [R43+0x30] ;  /* 0x000030002b2c0984 */ /* 0x0004640000000c00 */
.L_x_136:
[----:B------:R-:W-:Y:S05]  /*8110*/  BSYNC B1 ;  /* 0x0000000000017941 */ /* 0x000fea0003800000 */
.L_x_135:
        /* <DEDUP_REMOVED lines=21> */
.L_x_140:
[----:B------:R-:W-:Y:S01]  /*8270*/  ISETP.NE.AND P0, PT, R82, RZ, PT ;  /* 0x000000ff5200720c */ /* 0x000fe20003f05270 */
[----:B------:R-:W-:Y:S05]  /*8280*/  WARPSYNC.ALL ;  /* 0x0000000000007948 */ /* 0x000fea0003800000 */
[----:B------:R-:W-:Y:S01]  /*8290*/  R2UR UR4, R34 ;  /* 0x00000000220472ca */ /* 0x000fe200000e0000 */
[----:B------:R-:W-:Y:S01]  /*82a0*/  VIADD R88, R88, 0xd0 ;  /* 0x000000d058587836 */ /* 0x000fe20000000000 */
[----:B----4-:R-:W-:Y:S01]  /*82b0*/  LOP3.LUT R0, R56, 0xffffe000, RZ, 0xc0, !PT ;  /* 0xffffe00038007812 */ /* 0x010fe200078ec0ff */
[----:B------:R-:W-:Y:S01]  /*82c0*/  BSSY.RECONVERGENT B0, `(.L_x_141) ;  /* 0x0000059000007945 */ /* 0x000fe20003800200 */
[----:B------:R-:W-:Y:S02]  /*82d0*/  LOP3.LUT R2, R57, 0xffffe000, RZ, 0xc0, !PT ;  /* 0xffffe00039027812 */ /* 0x000fe400078ec0ff */
[----:B------:R-:W-:Y:S02]  /*82e0*/  LOP3.LUT R3, R58, 0xffffe000, RZ, 0xc0, !PT ;  /* 0xffffe0003a037812 */ /* 0x000fe400078ec0ff */
[----:B------:R-:W-:Y:S02]  /*82f0*/  LOP3.LUT R20, R59, 0xffffe000, RZ, 0xc0, !PT ;  /* 0xffffe0003b147812 */ /* 0x000fe400078ec0ff */
[----:B-1----:R-:W-:Y:S02]  /*8300*/  LOP3.LUT R21, R52, 0xffffe000, RZ, 0xc0, !PT ;  /* 0xffffe00034157812 */ /* 0x002fe400078ec0ff */
[----:B------:R-:W-:Y:S01]  /*8310*/  LOP3.LUT R36, R53, 0xffffe000, RZ, 0xc0, !PT ;  /* 0xffffe00035247812 */ /* 0x000fe200078ec0ff */
[----:B------:R-:W1:Y:S01]  /*8320*/  LDTM.x16 R4, tmem[UR4+0x30] ;  /* 0x00003004000479ee */ /* 0x000e620008240000 */
[----:B------:R-:W-:Y:S01]  /*8330*/  LOP3.LUT R37, R54, 0xffffe000, RZ, 0xc0, !PT ;  /* 0xffffe00036257812 */ /* 0x000fe200078ec0ff */
[----:B------:R-:W-:Y:S01]  /*8340*/  NOP ;  /* 0x0000000000007918 */ /* 0x000fe20000000000 */
[----:B------:R-:W-:Y:S02]  /*8350*/  LOP3.LUT R38, R55, 0xffffe000, RZ, 0xc0, !PT ;  /* 0xffffe00037267812 */ /* 0x000fe400078ec0ff */
[----:B------:R-:W-:Y:S02]  /*8360*/  LOP3.LUT R88, R88, 0xfefffff8, RZ, 0xc0, !PT ;  /* 0xfefffff858587812 */ /* 0x000fe400078ec0ff */
[----:B------:R-:W-:Y:S02]  /*8370*/  LOP3.LUT R39, R48, 0xffffe000, RZ, 0xc0, !PT ;  /* 0xffffe00030277812 */ /* 0x000fe400078ec0ff */
[----:B------:R-:W-:Y:S01]  /*8380*/  LOP3.LUT R40, R49, 0xffffe000, RZ, 0xc0, !PT ;  /* 0xffffe00031287812 */ /* 0x000fe200078ec0ff */
[----:B-1----:R1:W-:Y:S01]  /*8390*/  SYNCS.ARRIVE.TRANS64.RED.A1T0 RZ, [R88+URZ], RZ ;  /* 0x000000ff58ff79a7 */ /* 0x0023e200081004ff */
[----:B------:R-:W-:Y:S02]  /*83a0*/  LOP3.LUT R41, R50, 0xffffe000, RZ, 0xc0, !PT ;  /* 0xffffe00032297812 */ /* 0x000fe400078ec0ff */
[----:B------:R-:W-:Y:S02]  /*83b0*/  LOP3.LUT R42, R51, 0xffffe000, RZ, 0xc0, !PT ;  /* 0xffffe000332a7812 */ /* 0x000fe400078ec0ff */
[----:B------:R-:W-:Y:S02]  /*83c0*/  LOP3.LUT R43, R44, 0xffffe000, RZ, 0xc0, !PT ;  /* 0xffffe0002c2b7812 */ /* 0x000fe400078ec0ff */
[----:B------:R-:W-:Y:S02]  /*83d0*/  LOP3.LUT R44, R45, 0xffffe000, RZ, 0xc0, !PT ;  /* 0xffffe0002d2c7812 */ /* 0x000fe400078ec0ff */
[----:B------:R-:W-:Y:S02]  /*83e0*/  LOP3.LUT R45, R46, 0xffffe000, RZ, 0xc0, !PT ;  /* 0xffffe0002e2d7812 */ /* 0x000fe400078ec0ff */
[----:B------:R-:W-:Y:S01]  /*83f0*/  LOP3.LUT R46, R47, 0xffffe000, RZ, 0xc0, !PT ;  /* 0xffffe0002f2e7812 */ /* 0x000fe200078ec0ff */
[C---:B------:R-:W-:Y:S01]  /*8400*/  FMUL R4, R32.reuse, R4 ;  /* 0x0000000420047220 */ /* 0x040fe20000400000 */
[C---:B------:R-:W-:Y:S01]  /*8410*/  FMUL R5, R32.reuse, R5 ;  /* 0x0000000520057220 */ /* 0x040fe20000400000 */
[C---:B------:R-:W-:Y:S01]  /*8420*/  FMUL R6, R32.reuse, R6 ;  /* 0x0000000620067220 */ /* 0x040fe20000400000 */
[C---:B------:R-:W-:Y:S01]  /*8430*/  FMUL R7, R32.reuse, R7 ;  /* 0x0000000720077220 */ /* 0x040fe20000400000 */
[C---:B------:R-:W-:Y:S01]  /*8440*/  FFMA R4, R35.reuse, R0, R4 ;  /* 0x0000000023047223 */ /* 0x040fe20000000004 */
[C---:B------:R-:W-:Y:S01]  /*8450*/  FFMA R5, R35.reuse, R2, R5 ;  /* 0x0000000223057223 */ /* 0x040fe20000000005 */
[C---:B------:R-:W-:Y:S01]  /*8460*/  FFMA R6, R35.reuse, R3, R6 ;  /* 0x0000000323067223 */ /* 0x040fe20000000006 */
[C---:B------:R-:W-:Y:S01]  /*8470*/  FFMA R7, R35.reuse, R20, R7 ;  /* 0x0000001423077223 */ /* 0x040fe20000000007 */
[C---:B------:R-:W-:Y:S01]  /*8480*/  FMUL R8, R32.reuse, R8 ;  /* 0x0000000820087220 */ /* 0x040fe20000400000 */
        /* <DEDUP_REMOVED lines=9> */
[----:B------:R-:W-:Y:S01]  /*8520*/  F2FP.TF32.F32.PACK_B R7, R7 ;  /* 0x00000007ff07723e */ /* 0x000fe200024050ff */
[C---:B------:R-:W-:Y:S01]  /*8530*/  FFMA R11, R35.reuse, R38, R11 ;  /* 0x00000026230b7223 */ /* 0x040fe2000000000b */
[C---:B------:R-:W-:Y:S01]  /*8540*/  FMUL R12, R32.reuse, R12 ;  /* 0x0000000c200c7220 */ /* 0x040fe20000400000 */
[----:B------:R-:W-:Y:S01]  /*8550*/  F2FP.TF32.F32.PACK_B R8, R8 ;  /* 0x00000008ff08723e */ /* 0x000fe200024050ff */
[C---:B------:R-:W-:Y:S01]  /*8560*/  FMUL R13, R32.reuse, R13 ;  /* 0x0000000d200d7220 */ /* 0x040fe20000400000 */
[----:B------:R1:W-:Y:S01]  /*8570*/  STS.128 [R80+0x6000], R4 ;  /* 0x0060000450007388 */ /* 0x0003e20000000c00 */
        /* <DEDUP_REMOVED lines=8> */
[C---:B------:R-:W-:Y:S01]  /*8600*/  FFMA R15, R35.reuse, R42, R15 ;  /* 0x0000002a230f7223 */ /* 0x040fe2000000000f */
[C---:B------:R-:W-:Y:S01]  /*8610*/  FMUL R16, R32.reuse, R16 ;  /* 0x0000001020107220 */ /* 0x040fe20000400000 */
[----:B------:R-:W-:Y:S01]  /*8620*/  F2FP.TF32.F32.PACK_B R12, R12 ;  /* 0x0000000cff0c723e */ /* 0x000fe200024050ff */
[----:B------:R1:W-:Y:S01]  /*8630*/  STS.128 [R79+0x6010], R8 ;  /* 0x006010084f007388 */ /* 0x0003e20000000c00 */
[C---:B------:R-:W-:Y:S01]  /*8640*/  FMUL R17, R32.reuse, R17 ;  /* 0x0000001120117220 */ /* 0x040fe20000400000 */
[C---:B------:R-:W-:Y:S01]  /*8650*/  FMUL R18, R32.reuse, R18 ;  /* 0x0000001220127220 */ /* 0x040fe20000400000 */
[----:B------:R-:W-:Y:S01]  /*8660*/  FMUL R19, R32, R19 ;  /* 0x0000001320137220 */ /* 0x000fe20000400000 */
[----:B------:R-:W-:Y:S01]  /*8670*/  F2FP.TF32.F32.PACK_B R13, R13 ;  /* 0x0000000dff0d723e */ /* 0x000fe200024050ff */
[C---:B------:R-:W-:Y:S01]  /*8680*/  FFMA R16, R35.reuse, R43, R16 ;  /* 0x0000002b23107223 */ /* 0x040fe20000000010 */
[----:B------:R-:W-:Y:S01]  /*8690*/  F2FP.TF32.F32.PACK_B R14, R14 ;  /* 0x0000000eff0e723e */ /* 0x000fe200024050ff */
[C---:B------:R-:W-:Y:S01]  /*86a0*/  FFMA R17, R35.reuse, R44, R17 ;  /* 0x0000002c23117223 */ /* 0x040fe20000000011 */
[----:B------:R-:W-:Y:S01]  /*86b0*/  F2FP.TF32.F32.PACK_B R15, R15 ;  /* 0x0000000fff0f723e */ /* 0x000fe200024050ff */
[C---:B------:R-:W-:Y:S01]  /*86c0*/  FFMA R18, R35.reuse, R45, R18 ;  /* 0x0000002d23127223 */ /* 0x040fe20000000012 */
[----:B------:R-:W-:Y:S01]  /*86d0*/  FFMA R19, R35, R46, R19 ;  /* 0x0000002e23137223 */ /* 0x000fe20000000013 */
[----:B------:R-:W-:Y:S02]  /*86e0*/  F2FP.TF32.F32.PACK_B R16, R16 ;  /* 0x00000010ff10723e */ /* 0x000fe400024050ff */
[----:B------:R1:W-:Y:S01]  /*86f0*/  STS.128 [R78+0x6020], R12 ;  /* 0x0060200c4e007388 */ /* 0x0003e20000000c00 */
[----:B------:R-:W-:Y:S02]  /*8700*/  F2FP.TF32.F32.PACK_B R17, R17 ;  /* 0x00000011ff11723e */ /* 0x000fe400024050ff */
        /* <DEDUP_REMOVED lines=20> */
.L_x_142:
[----:B------:R-:W-:Y:S05]  /*8850*/  BSYNC.RECONVERGENT B0 ;  /* 0x0000000000007941 */ /* 0x000fea0003800200 */
.L_x_141:
[----:B------:R-:W-:Y:S01]  /*8860*/  BAR.SYNC.DEFER_BLOCKING 0x1, 0x80 ;  /* 0x0042000000007b1d */ /* 0x000fe20000010000 */
[----:B------:R-:W-:Y:S01]  /*8870*/  UISETP.NE.AND UP0, UPT, UR49, -0x4, UPT ;  /* 0xfffffffc3100788c */ /* 0x000fe2000bf05270 */
[----:B------:R-:W-:Y:S08]  /*8880*/  IADD3 R0, PT, PT, R30, 0x1, RZ ;  /* 0x000000011e007810 */ /* 0x000ff00007ffe0ff */
[----:B------:R-:W-:Y:S05]  /*8890*/  BRA.U !UP0, `(.L_x_143) ;  /* 0x0000000108287547 */ /* 0x000fea000b800000 */
[----:B------:R-:W-:Y:S01]  /*88a0*/  ISETP.NE.AND P0, PT, R87, RZ, PT ;  /* 0x000000ff5700720c */ /* 0x000fe20003f05270 */
[----:B------:R-:W-:Y:S01]  /*88b0*/  IMAD.U32 R3, RZ, RZ, UR51 ;  /* 0x00000033ff037e24 */ /* 0x000fe2000f8e00ff */
[----:B------:R-:W-:Y:S01]  /*88c0*/  UIADD3 UR51, UPT, UPT, UR51, 0x1, URZ ;  /* 0x0000000133337890 */ /* 0x000fe2000fffe0ff */
[----:B------:R-:W-:Y:S03]  /*88d0*/  IMAD.U32 R2, RZ, RZ, UR37 ;  /* 0x00000025ff027e24 */ /* 0x000fe6000f8e00ff */
[----:B------:R-:W-:Y:S04]  /*88e0*/  UISETP.NE.AND UP0, UPT, UR51, 0x4, UPT ;  /* 0x000000043300788c */ /* 0x000fe8000bf05270 */
[----:B------:R-:W-:Y:S03]  /*88f0*/  USEL UR51, UR51, URZ, UP0 ;  /* 0x000000ff33337287 */ /* 0x000fe60008000000 */
[----:B------:R-:W-:Y:S05]  /*8900*/  @P0 LEA R3, R3, UR48, 0x3 ;  /* 0x0000003003030c11 */ /* 0x000fea000f8e18ff */
[----:B------:R-:W-:Y:S05]  /*8910*/  @P0 VIADD R3, R3, 0x60 ;  /* 0x0000006003030836 */ /* 0x000fea0000000000 */
[----:B------:R-:W-:Y:S04]  /*8920*/  @P0 PRMT R2, R2, 0x654, R3 ;  /* 0x0000065402020816 */ /* 0x000fe80000000003 */
[----:B------:R2:W-:Y:S03]  /*8930*/  @P0 SYNCS.ARRIVE.TRANS64.RED.A1T0 RZ, [R2+URZ], RZ ;  /* 0x000000ff02ff09a7 */ /* 0x0005e600081004ff */
.L_x_143:
[----:B------:R-:W-:Y:S01]  /*8940*/  ISETP.NE.AND P2, PT, R83, RZ, PT ;  /* 0x000000ff5300720c */ /* 0x000fe20003f45270 */
[----:B------:R-:W-:Y:S01]  /*8950*/  UIADD3 UR49, UPT, UPT, UR49, 0x4, URZ ;  /* 0x0000000431317890 */ /* 0x000fe2000fffe0ff */
[----:B------:R-:W-:Y:S01]  /*8960*/  ISETP.NE.AND P0, PT, R85, 0x2, PT ;  /* 0x000000025500780c */ /* 0x000fe20003f05270 */
[----:B------:R-:W-:Y:S01]  /*8970*/  IMAD.IADD R20, R29, 0x1, R66 ;  /* 0x000000011d147824 */ /* 0x000fe200078e0242 */
[----:B------:R-:W-:Y:S01]  /*8980*/  ISETP.NE.AND P1, PT, R0, 0x4, PT ;  /* 0x000000040000780c */ /* 0x000fe20003f25270 */
[----:B------:R-:W-:Y:S01]  /*8990*/  IMAD.IADD R21, R31, 0x1, R68 ;  /* 0x000000011f157824 */ /* 0x000fe200078e0244 */
[----:B--2---:R-:W-:Y:S02]  /*89a0*/  SEL R2, RZ, 0x1, P0 ;  /* 0x00000001ff027807 */ /* 0x004fe40000000000 */
[----:B------:R-:W-:Y:S02]  /*89b0*/  SEL R3, RZ, 0x1, P1 ;  /* 0x00000001ff037807 */ /* 0x000fe40000800000 */
[----:B------:R-:W-:Y:S02]  /*89c0*/  LOP3.LUT R75, R75, R2, RZ, 0x3c, !PT ;  /* 0x000000024b4b7212 */ /* 0x000fe400078e3cff */
[----:B------:R-:W-:Y:S02]  /*89d0*/  LOP3.LUT R76, R76, R3, RZ, 0x3c, !PT ;  /* 0x000000034c4c7212 */ /* 0x000fe400078e3cff */
[----:B------:R-:W-:Y:S02]  /*89e0*/  @P2 R2UR UR36, R74 ;  /* 0x000000004a2422ca */ /* 0x000fe400000e0000 */
[----:B------:R-:W-:Y:S02]  /*89f0*/  SEL R85, R85, RZ, P0 ;  /* 0x000000ff55557207 */ /* 0x000fe40000000000 */
[----:B------:R-:W-:Y:S01]  /*8a00*/  SEL R30, R0, RZ, P1 ;  /* 0x000000ff001e7207 */ /* 0x000fe20000800000 */
[----:B------:R-:W-:Y:S10]  /*8a10*/  @P2 BRA `(.L_x_144) ;  /* 0xffffffcc00542947 */ /* 0x000ff4000383ffff */
[----:B------:R-:W-:-:S09]  /*8a20*/  UISETP.NE.AND UP0, UPT, UR50, URZ, UPT ;  /* 0x000000ff3200728c */ /* 0x000fd2000bf05270 */
[----:B------:R-:W-:Y:S05]  /*8a30*/  BRA.U !UP0, `(.L_x_145) ;  /* 0x0000000108487547 */ /* 0x000fea000b800000 */
[----:B------:R-:W2:Y:S02]  /*8a40*/  LDCU.64 UR4, c[0x0][0x890] ;  /* 0x00011200ff0477ac */ /* 0x000ea40008000a00 */
[----:B--2---:R-:W-:-:S04]  /*8a50*/  UISETP.NE.U32.AND UP0, UPT, UR4, URZ, UPT ;  /* 0x000000ff0400728c */ /* 0x004fc8000bf05070 */
[----:B------:R-:W-:-:S09]  /*8a60*/  UISETP.NE.AND.EX UP0, UPT, UR5, URZ, UPT, UP0 ;  /* 0x000000ff0500728c */ /* 0x000fd2000bf05300 */
[----:B------:R-:W-:Y:S05]  /*8a70*/  BRA.U UP0, `(.L_x_146) ;  /* 0x00000001000c7547 */ /* 0x000fea000b800000 */
[----:B------:R-:W-:-:S13]  /*8a80*/  FSETP.NEU.AND P0, PT, R35, RZ, PT ;  /* 0x000000ff2300720b */ /* 0x000fda0003f0d000 */
[----:B------:R-:W-:Y:S05]  /*8a90*/  @!P0 EXIT ;  /* 0x000000000000894d */ /* 0x000fea0003800000 */
[----:B------:R-:W-:Y:S05]  /*8aa0*/  BRA `(.L_x_145) ;  /* 0x00000000002c7947 */ /* 0x000fea0003800000 */
.L_x_146:
[----:B------:R-:W-:Y:S01]  /*8ab0*/  ISETP.NE.AND P0, PT, R84, RZ, PT ;  /* 0x000000ff5400720c */ /* 0x000fe20003f05270 */
[----:B------:R-:W-:-:S12]  /*8ac0*/  BSSY.RECONVERGENT B0, `(.L_x_145) ;  /* 0x0000009000007945 */ /* 0x000fd80003800200 */
[----:B------:R-:W-:Y:S05]  /*8ad0*/  @P0 BRA `(.L_x_147) ;  /* 0x0000000000140947 */ /* 0x000fea0003800000 */
[----:B------:R-:W2:Y:S02]  /*8ae0*/  LDCU.64 UR4, c[0x0][0x888] ;  /* 0x00011100ff0477ac */ /* 0x000ea40008000a00 */
[----:B--2---:R-:W-:-:S04]  /*8af0*/  ISETP.NE.U32.AND P0, PT, RZ, UR4, PT ;  /* 0x00000004ff007c0c */ /* 0x004fc8000bf05070 */
[----:B------:R-:W-:-:S13]  /*8b00*/  ISETP.NE.AND.EX P0, PT, RZ, UR5, PT, P0 ;  /* 0x00000005ff007c0c */ /* 0x000fda000bf05300 */
[----:B------:R-:W-:Y:S05]  /*8b10*/  @!P0 EXIT ;  /* 0x000000000000894d */ /* 0x000fea0003800000 */
[----:B------:R-:W-:Y:S05]  /*8b20*/  BRA `(.L_x_148) ;  /* 0x0000000000087947 */ /* 0x000fea0003800000 */
.L_x_147:
[----:B------:R-:W-:-:S13]  /*8b30*/  FSETP.NEU.AND P0, PT, R35, RZ, PT ;  /* 0x000000ff2300720b */ /* 0x000fda0003f0d000 */
[----:B------:R-:W-:Y:S05]  /*8b40*/  @!P0 EXIT ;  /* 0x000000000000894d */ /* 0x000fea0003800000 */
.L_x_148:
[----:B------:R-:W-:Y:S05]  /*8b50*/  BSYNC.RECONVERGENT B0 ;  /* 0x0000000000007941 */ /* 0x000fea0003800200 */
.L_x_145:
[----:B------:R-:W-:Y:S01]  /*8b60*/  ULEA UR4, UR51, UR48, 0x3 ;  /* 0x0000003033047291 */ /* 0x000fe2000f8e18ff */
[----:B------:R-:W-:-:S04]  /*8b70*/  DEPBAR.LE SB0, 0x0 ;  /* 0x000080000000791a */ /* 0x000fc80000000000 */
[----:B------:R-:W-:-:S04]  /*8b80*/  UIADD3 UR4, UPT, UPT, UR4, 0x60, URZ ;  /* 0x0000006004047890 */ /* 0x000fc8000fffe0ff */
[----:B------:R-:W-:-:S09]  /*8b90*/  UPRMT UR4, UR37, 0x654, UR4 ;  /* 0x0000065425047896 */ /* 0x000fd20008000004 */
[----:B------:R-:W-:Y:S01]  /*8ba0*/  SYNCS.ARRIVE.TRANS64.RED.A1T0 RZ, [UR4], RZ ;  /* 0x000000ffffff79a7 */ /* 0x000fe20008100404 */
[----:B------:R-:W-:Y:S05]  /*8bb0*/  EXIT ;  /* 0x000000000000794d */ /* 0x000fea0003800000 */
.L_x_24:
[----:B--2---:R2:W4:Y:S02]  /*8bc0*/  SYNCS.PHASECHK.TRANS64.TRYWAIT P0, [R3+URZ+0x100], R2 ;  /* 0x00010002030075a7 */ /* 0x00452400080011ff */
[----:B----4-:R-:W-:Y:S05]  /*8bd0*/  @!P0 NANOSLEEP.SYNCS 0x989680 ;  /* 0x009896800000895d */ /* 0x010fea0003900000 */
[----:B------:R-:W4:Y:S02]  /*8be0*/  @!P0 SYNCS.PHASECHK.TRANS64 P0, [R3+URZ+0x100], R2 ;  /* 0x00010002030085a7 */ /* 0x000f2400080010ff */
[----:B----4-:R-:W-:Y:S05]  /*8bf0*/  @!P0 BRA `(.L_x_24) ;  /* 0xfffffffc00f08947 */ /* 0x010fea000383ffff */
[----:B------:R-:W-:Y:S05]  /*8c00*/  BRA `(.L_x_149) ;  /* 0xffffff8c00047947 */ /* 0x000fea000383ffff */
.L_x_27:
[----:B-1----:R-:W-:-:S07]  /*8c10*/  MOV R2, UR33 ;  /* 0x0000002100027c02 */ /* 0x002fce0008000f00 */
.L_x_150:
[----:B-1----:R1:W2:Y:S02]  /*8c20*/  SYNCS.PHASECHK.TRANS64.TRYWAIT P0, [R2+URZ+0x20], R5 ;  /* 0x00002005020075a7 */ /* 0x0022a400080011ff */
[----:B--2---:R-:W-:Y:S05]  /*8c30*/  @!P0 NANOSLEEP.SYNCS 0x989680 ;  /* 0x009896800000895d */ /* 0x004fea0003900000 */
[----:B------:R-:W2:Y:S02]  /*8c40*/  @!P0 SYNCS.PHASECHK.TRANS64 P0, [R2+URZ+0x20], R5 ;  /* 0x00002005020085a7 */ /* 0x000ea400080010ff */
[----:B--2---:R-:W-:Y:S05]  /*8c50*/  @!P0 BRA `(.L_x_150) ;  /* 0xfffffffc00f08947 */ /* 0x004fea000383ffff */
[----:B------:R-:W-:Y:S05]  /*8c60*/  BRA `(.L_x_26) ;  /* 0xffffff8c006c7947 */ /* 0x000fea000383ffff */
.L_x_34:
[----:B-1----:R-:W-:-:S07]  /*8c70*/  MOV R2, UR33 ;  /* 0x0000002100027c02 */ /* 0x002fce0008000f00 */
.L_x_151:
[----:B-1----:R1:W2:Y:S02]  /*8c80*/  SYNCS.PHASECHK.TRANS64.TRYWAIT P0, [R2+URZ+0x20], R5 ;  /* 0x00002005020075a7 */ /* 0x0022a400080011ff */
[----:B--2---:R-:W-:Y:S05]  /*8c90*/  @!P0 NANOSLEEP.SYNCS 0x989680 ;  /* 0x009896800000895d */ /* 0x004fea0003900000 */
[----:B------:R-:W2:Y:S02]  /*8ca0*/  @!P0 SYNCS.PHASECHK.TRANS64 P0, [R2+URZ+0x20], R5 ;  /* 0x00002005020085a7 */ /* 0x000ea400080010ff */
[----:B--2---:R-:W-:Y:S05]  /*8cb0*/  @!P0 BRA `(.L_x_151) ;  /* 0xfffffffc00f08947 */ /* 0x004fea000383ffff */
[----:B------:R-:W-:Y:S05]  /*8cc0*/  BRA `(.L_x_33) ;  /* 0xffffff9000587947 */ /* 0x000fea000383ffff */
.L_x_39:
[----:B-1----:R1:W2:Y:S02]  /*8cd0*/  SYNCS.PHASECHK.TRANS64.TRYWAIT P0, [R2+URZ+0x90], R3 ;  /* 0x00009003020075a7 */ /* 0x0022a400080011ff */
[----:B--2---:R-:W-:Y:S05]  /*8ce0*/  @!P0 NANOSLEEP.SYNCS 0x989680 ;  /* 0x009896800000895d */ /* 0x004fea0003900000 */
[----:B------:R-:W2:Y:S02]  /*8cf0*/  @!P0 SYNCS.PHASECHK.TRANS64 P0, [R2+URZ+0x90], R3 ;  /* 0x00009003020085a7 */ /* 0x000ea400080010ff */
[----:B--2---:R-:W-:Y:S05]  /*8d00*/  @!P0 BRA `(.L_x_39) ;  /* 0xfffffffc00f08947 */ /* 0x004fea000383ffff */
[----:B------:R-:W-:Y:S05]  /*8d10*/  BRA `(.L_x_152) ;  /* 0xffffff9400247947 */ /* 0x000fea000383ffff */
.L_x_43:
[----:B---3--:R-:W-:-:S07]  /*8d20*/  MOV R0, UR5 ;  /* 0x0000000500007c02 */ /* 0x008fce0008000f00 */
.L_x_153:
[----:B-1----:R1:W2:Y:S02]  /*8d30*/  SYNCS.PHASECHK.TRANS64.TRYWAIT P0, [R0+URZ], R3 ;  /* 0x00000003000075a7 */ /* 0x0022a400080011ff */
[----:B--2---:R-:W-:Y:S05]  /*8d40*/  @!P0 NANOSLEEP.SYNCS 0x989680 ;  /* 0x009896800000895d */ /* 0x004fea0003900000 */
[----:B------:R-:W2:Y:S02]  /*8d50*/  @!P0 SYNCS.PHASECHK.TRANS64 P0, [R0+URZ], R3 ;  /* 0x00000003000085a7 */ /* 0x000ea400080010ff */
[----:B--2---:R-:W-:Y:S05]  /*8d60*/  @!P0 BRA `(.L_x_153) ;  /* 0xfffffffc00f08947 */ /* 0x004fea000383ffff */
[----:B------:R-:W-:Y:S05]  /*8d70*/  BRA `(.L_x_154) ;  /* 0xffffff9800947947 */ /* 0x000fea000383ffff */
.L_x_44:
[----:B---3--:R-:W-:-:S07]  /*8d80*/  MOV R0, UR5 ;  /* 0x0000000500007c02 */ /* 0x008fce0008000f00 */
.L_x_155:
[----:B-1----:R1:W2:Y:S02]  /*8d90*/  SYNCS.PHASECHK.TRANS64.TRYWAIT P0, [R0+URZ], R3 ;  /* 0x00000003000075a7 */ /* 0x0022a400080011ff */
[----:B--2---:R-:W-:Y:S05]  /*8da0*/  @!P0 NANOSLEEP.SYNCS 0x989680 ;  /* 0x009896800000895d */ /* 0x004fea0003900000 */
[----:B------:R-:W2:Y:S02]  /*8db0*/  @!P0 SYNCS.PHASECHK.TRANS64 P0, [R0+URZ], R3 ;  /* 0x00000003000085a7 */ /* 0x000ea400080010ff */
[----:B--2---:R-:W-:Y:S05]  /*8dc0*/  @!P0 BRA `(.L_x_155) ;  /* 0xfffffffc00f08947 */ /* 0x004fea000383ffff */
[----:B------:R-:W-:Y:S05]  /*8dd0*/  BRA `(.L_x_156) ;  /* 0xffffff9800a07947 */ /* 0x000fea000383ffff */
.L_x_45:
[----:B---3--:R-:W-:-:S07]  /*8de0*/  MOV R0, UR5 ;  /* 0x0000000500007c02 */ /* 0x008fce0008000f00 */
.L_x_157:
[----:B-1----:R1:W2:Y:S02]  /*8df0*/  SYNCS.PHASECHK.TRANS64.TRYWAIT P0, [R0+URZ], R3 ;  /* 0x00000003000075a7 */ /* 0x0022a400080011ff */
[----:B--2---:R-:W-:Y:S05]  /*8e00*/  @!P0 NANOSLEEP.SYNCS 0x989680 ;  /* 0x009896800000895d */ /* 0x004fea0003900000 */
[----:B------:R-:W2:Y:S02]  /*8e10*/  @!P0 SYNCS.PHASECHK.TRANS64 P0, [R0+URZ], R3 ;  /* 0x00000003000085a7 */ /* 0x000ea400080010ff */
[----:B--2---:R-:W-:Y:S05]  /*8e20*/  @!P0 BRA `(.L_x_157) ;  /* 0xfffffffc00f08947 */ /* 0x004fea000383ffff */
[----:B------:R-:W-:Y:S05]  /*8e30*/  BRA `(.L_x_158) ;  /* 0xffffff9800ac7947 */ /* 0x000fea000383ffff */
.L_x_48:
[----:B-1----:R1:W2:Y:S02]  /*8e40*/  SYNCS.PHASECHK.TRANS64.TRYWAIT P0, [R0+URZ+0xf0], R5 ;  /* 0x0000f005000075a7 */ /* 0x0022a400080011ff */
[----:B--2---:R-:W-:Y:S05]  /*8e50*/  @!P0 NANOSLEEP.SYNCS 0x989680 ;  /* 0x009896800000895d */ /* 0x004fea0003900000 */
[----:B------:R-:W2:Y:S02]  /*8e60*/  @!P0 SYNCS.PHASECHK.TRANS64 P0, [R0+URZ+0xf0], R5 ;  /* 0x0000f005000085a7 */ /* 0x000ea400080010ff */
[----:B--2---:R-:W-:Y:S05]  /*8e70*/  @!P0 BRA `(.L_x_48) ;  /* 0xfffffffc00f08947 */ /* 0x004fea000383ffff */
[----:B------:R-:W-:Y:S05]  /*8e80*/  BRA `(.L_x_159) ;  /* 0xffffff9c000c7947 */ /* 0x000fea000383ffff */
.L_x_49:
[----:B------:R-:W-:-:S07]  /*8e90*/  MOV R0, UR5 ;  /* 0x0000000500007c02 */ /* 0x000fce0008000f00 */
.L_x_160:
[----:B-1----:R1:W2:Y:S02]  /*8ea0*/  SYNCS.PHASECHK.TRANS64.TRYWAIT P0, [R0+URZ+0xa0], R7 ;  /* 0x0000a007000075a7 */ /* 0x0022a400080011ff */
[----:B--2---:R-:W-:Y:S05]  /*8eb0*/  @!P0 NANOSLEEP.SYNCS 0x989680 ;  /* 0x009896800000895d */ /* 0x004fea0003900000 */
[----:B------:R-:W2:Y:S02]  /*8ec0*/  @!P0 SYNCS.PHASECHK.TRANS64 P0, [R0+URZ+0xa0], R7 ;  /* 0x0000a007000085a7 */ /* 0x000ea400080010ff */
[----:B--2---:R-:W-:Y:S05]  /*8ed0*/  @!P0 BRA `(.L_x_160) ;  /* 0xfffffffc00f08947 */ /* 0x004fea000383ffff */
[----:B------:R-:W-:Y:S05]  /*8ee0*/  BRA `(.L_x_161) ;  /* 0xffffff9c001c7947 */ /* 0x000fea000383ffff */
.L_x_50:
[----:B-1----:R1:W2:Y:S02]  /*8ef0*/  SYNCS.PHASECHK.TRANS64.TRYWAIT P1, [R0+URZ+0x90], R5 ;  /* 0x00009005000075a7 */ /* 0x0022a400080211ff */
[----:B--2---:R-:W-:Y:S05]  /*8f00*/  @!P1 NANOSLEEP.SYNCS 0x989680 ;  /* 0x009896800000995d */ /* 0x004fea0003900000 */
[----:B------:R-:W2:Y:S02]  /*8f10*/  @!P1 SYNCS.PHASECHK.TRANS64 P1, [R0+URZ+0x90], R5 ;  /* 0x00009005000095a7 */ /* 0x000ea400080210ff */
[----:B--2---:R-:W-:Y:S05]  /*8f20*/  @!P1 BRA `(.L_x_50) ;  /* 0xfffffffc00f09947 */ /* 0x004fea000383ffff */
[----:B------:R-:W-:Y:S05]  /*8f30*/  BRA `(.L_x_162) ;  /* 0xffffff9c004c7947 */ /* 0x000fea000383ffff */
.L_x_53:
[----:B------:R-:W-:-:S07]  /*8f40*/  MOV R0, UR5 ;  /* 0x0000000500007c02 */ /* 0x000fce0008000f00 */
.L_x_163:
[----:B-1----:R1:W2:Y:S02]  /*8f50*/  SYNCS.PHASECHK.TRANS64.TRYWAIT P0, [R0+URZ+0xa0], R3 ;  /* 0x0000a003000075a7 */ /* 0x0022a400080011ff */
[----:B--2---:R-:W-:Y:S05]  /*8f60*/  @!P0 NANOSLEEP.SYNCS 0x989680 ;  /* 0x009896800000895d */ /* 0x004fea0003900000 */
[----:B------:R-:W2:Y:S02]  /*8f70*/  @!P0 SYNCS.PHASECHK.TRANS64 P0, [R0+URZ+0xa0], R3 ;  /* 0x0000a003000085a7 */ /* 0x000ea400080010ff */
[----:B--2---:R-:W-:Y:S05]  /*8f80*/  @!P0 BRA `(.L_x_163) ;  /* 0xfffffffc00f08947 */ /* 0x004fea000383ffff */
[----:B------:R-:W-:Y:S05]  /*8f90*/  BRA `(.L_x_52) ;  /* 0xffffff9c00a07947 */ /* 0x000fea000383ffff */
.L_x_62:
[----:B-1----:R-:W-:-:S04]  /*8fa0*/  MOV R4, UR6 ;  /* 0x0000000600047c02 */ /* 0x002fc80008000f00 */
[----:B------:R1:W2:Y:S03]  /*8fb0*/  SYNCS.PHASECHK.TRANS64.TRYWAIT P0, [R4+URZ+0x8], R5 ;  /* 0x00000805040075a7 */ /* 0x0002a600080011ff */
[----:B--2---:R-:W-:Y:S05]  /*8fc0*/  @!P0 NANOSLEEP.SYNCS 0x989680 ;  /* 0x009896800000895d */ /* 0x004fea0003900000 */
[----:B------:R-:W2:Y:S02]  /*8fd0*/  @!P0 SYNCS.PHASECHK.TRANS64 P0, [R4+URZ+0x8], R5 ;  /* 0x00000805040085a7 */ /* 0x000ea400080010ff */
[----:B--2---:R-:W-:Y:S05]  /*8fe0*/  @!P0 BRA `(.L_x_62) ;  /* 0xfffffffc00ec8947 */ /* 0x004fea000383ffff */
[----:B------:R-:W-:Y:S05]  /*8ff0*/  BRA `(.L_x_61) ;  /* 0xffffffa000547947 */ /* 0x000fea000383ffff */
.L_x_64:
[----:B------:R-:W-:Y:S01]  /*9000*/  BSSY B0, `(.L_x_164) ;  /* 0x0000006000007945 */ /* 0x000fe20003800000 */
[----:B------:R-:W-:-:S07]  /*9010*/  MOV R15, 0xffffffff ;  /* 0xffffffff000f7802 */ /* 0x000fce0000000f00 */
[----:B-1---5:R-:W-:Y:S05]  /*9020*/  WARPSYNC.COLLECTIVE R15, `(.L_x_165) ;  /* 0x000000000f0c7348 */ /* 0x022fea0003c00000 */
[----:B------:R-:W-:Y:S02]  /*9030*/  ELECT P6, UR79, PT ;  /* 0x00000000004f782f */ /* 0x000fe400038c0000 */
[----:B------:R-:W-:Y:S01]  /*9040*/  MOV R14, UR79 ;  /* 0x0000004f000e7c02 */ /* 0x000fe20008000f00 */
[----:B-1---5:R-:W-:Y:S10]  /*9050*/  ENDCOLLECTIVE ;  /* 0x000000000000791b */ /* 0x022ff40003800000 */
.L_x_165:
[----:B------:R-:W-:Y:S05]  /*9060*/  BSYNC B0 ;  /* 0x0000000000007941 */ /* 0x000fea0003800000 */
.L_x_164:
[----:B------:R-:W-:Y:S05]  /*9070*/  BRA `(.L_x_166) ;  /* 0xffffffa000847947 */ /* 0x000fea000383ffff */
.L_x_66:
[----:B-1----:R-:W-:-:S04]  /*9080*/  MOV R2, UR6 ;  /* 0x0000000600027c02 */ /* 0x002fc80008000f00 */
[----:B------:R1:W2:Y:S03]  /*9090*/  SYNCS.PHASECHK.TRANS64.TRYWAIT P0, [R2+URZ+0x8], R3 ;  /* 0x00000803020075a7 */ /* 0x0002a600080011ff */
[----:B--2---:R-:W-:Y:S05]  /*90a0*/  @!P0 NANOSLEEP.SYNCS 0x989680 ;  /* 0x009896800000895d */ /* 0x004fea0003900000 */
[----:B------:R-:W2:Y:S02]  /*90b0*/  @!P0 SYNCS.PHASECHK.TRANS64 P0, [R2+URZ+0x8], R3 ;  /* 0x00000803020085a7 */ /* 0x000ea400080010ff */
[----:B--2---:R-:W-:Y:S05]  /*90c0*/  @!P0 BRA `(.L_x_66) ;  /* 0xfffffffc00ec8947 */ /* 0x004fea000383ffff */
[----:B------:R-:W-:Y:S05]  /*90d0*/  BRA `(.L_x_65) ;  /* 0xffffffa000887947 */ /* 0x000fea000383ffff */
.L_x_67:
[----:B-1----:R1:W2:Y:S02]  /*90e0*/  SYNCS.PHASECHK.TRANS64.TRYWAIT P0, [R0+URZ+0x90], R5 ;  /* 0x00009005000075a7 */ /* 0x0022a400080011ff */
[----:B--2---:R-:W-:Y:S05]  /*90f0*/  @!P0 NANOSLEEP.SYNCS 0x989680 ;  /* 0x009896800000895d */ /* 0x004fea0003900000 */
[----:B------:R-:W2:Y:S02]  /*9100*/  @!P0 SYNCS.PHASECHK.TRANS64 P0, [R0+URZ+0x90], R5 ;  /* 0x00009005000085a7 */ /* 0x000ea400080010ff */
[----:B--2---:R-:W-:Y:S05]  /*9110*/  @!P0 BRA `(.L_x_67) ;  /* 0xfffffffc00f08947 */ /* 0x004fea000383ffff */
[----:B------:R-:W-:Y:S05]  /*9120*/  BRA `(.L_x_167) ;  /* 0xffffffa400947947 */ /* 0x000fea000383ffff */
.L_x_69:
[----:B------:R-:W-:-:S07]  /*9130*/  MOV R0, UR8 ;  /* 0x0000000800007c02 */ /* 0x000fce0008000f00 */
.L_x_168:
[----:B-1----:R1:W2:Y:S02]  /*9140*/  SYNCS.PHASECHK.TRANS64.TRYWAIT P0, [R0+URZ+0xd0], R5 ;  /* 0x0000d005000075a7 */ /* 0x0022a400080011ff */
[----:B--2---:R-:W-:Y:S05]  /*9150*/  @!P0 NANOSLEEP.SYNCS 0x989680 ;  /* 0x009896800000895d */ /* 0x004fea0003900000 */
[----:B------:R-:W2:Y:S02]  /*9160*/  @!P0 SYNCS.PHASECHK.TRANS64 P0, [R0+URZ+0xd0], R5 ;  /* 0x0000d005000085a7 */ /* 0x000ea400080010ff */
[----:B--2---:R-:W-:Y:S05]  /*9170*/  @!P0 BRA `(.L_x_168) ;  /* 0xfffffffc00f08947 */ /* 0x004fea000383ffff */
[----:B------:R-:W-:Y:S05]  /*9180*/  BRA `(.L_x_169) ;  /* 0xffffffa400e07947 */ /* 0x000fea000383ffff */
.L_x_72:
[----:B------:R-:W-:Y:S07]  /*9190*/  MOV R0, UR14 ;  /* 0x0000000e00007c02 */ /* 0x000fee0008000f00 */
.L_x_170:
[----:B-1----:R1:W2:Y:S02]  /*91a0*/  SYNCS.PHASECHK.TRANS64.TRYWAIT P0, [R0+URZ], R5 ;  /* 0x00000005000075a7 */ /* 0x0022a400080011ff */
[----:B--2---:R-:W-:Y:S05]  /*91b0*/  @!P0 NANOSLEEP.SYNCS 0x989680 ;  /* 0x009896800000895d */ /* 0x004fea0003900000 */
[----:B------:R-:W2:Y:S02]  /*91c0*/  @!P0 SYNCS.PHASECHK.TRANS64 P0, [R0+URZ], R5 ;  /* 0x00000005000085a7 */ /* 0x000ea400080010ff */
[----:B--2---:R-:W-:Y:S05]  /*91d0*/  @!P0 BRA `(.L_x_170) ;  /* 0xfffffffc00f08947 */ /* 0x004fea000383ffff */
[----:B------:R-:W-:Y:S05]  /*91e0*/  BRA `(.L_x_71) ;  /* 0xffffffa400f47947 */ /* 0x000fea000383ffff */
.L_x_76:
[----:B-1----:R-:W-:-:S07]  /*91f0*/  MOV R0, UR8 ;  /* 0x0000000800007c02 */ /* 0x002fce0008000f00 */
.L_x_171:
[----:B-1----:R1:W2:Y:S02]  /*9200*/  SYNCS.PHASECHK.TRANS64.TRYWAIT P0, [R0+URZ], R3 ;  /* 0x00000003000075a7 */ /* 0x0022a400080011ff */
[----:B--2---:R-:W-:Y:S05]  /*9210*/  @!P0 NANOSLEEP.SYNCS 0x989680 ;  /* 0x009896800000895d */ /* 0x004fea0003900000 */
[----:B------:R-:W2:Y:S02]  /*9220*/  @!P0 SYNCS.PHASECHK.TRANS64 P0, [R0+URZ], R3 ;  /* 0x00000003000085a7 */ /* 0x000ea400080010ff */
[----:B--2---:R-:W-:Y:S05]  /*9230*/  @!P0 BRA `(.L_x_171) ;  /* 0xfffffffc00f08947 */ /* 0x004fea000383ffff */
[----:B------:R-:W-:Y:S05]  /*9240*/  BRA `(.L_x_172) ;  /* 0xffffffac00387947 */ /* 0x000fea000383ffff */
.L_x_77:
[----:B------:R-:W-:-:S07]  /*9250*/  MOV R0, UR8 ;  /* 0x0000000800007c02 */ /* 0x000fce0008000f00 */
.L_x_173:
[----:B-1----:R1:W2:Y:S02]  /*9260*/  SYNCS.PHASECHK.TRANS64.TRYWAIT P0, [R0+URZ], R3 ;  /* 0x00000003000075a7 */ /* 0x0022a400080011ff */
[----:B--2---:R-:W-:Y:S05]  /*9270*/  @!P0 NANOSLEEP.SYNCS 0x989680 ;  /* 0x009896800000895d */ /* 0x004fea0003900000 */
[----:B------:R-:W2:Y:S02]  /*9280*/  @!P0 SYNCS.PHASECHK.TRANS64 P0, [R0+URZ], R3 ;  /* 0x00000003000085a7 */ /* 0x000ea400080010ff */
[----:B--2---:R-:W-:Y:S05]  /*9290*/  @!P0 BRA `(.L_x_173) ;  /* 0xfffffffc00f08947 */ /* 0x004fea000383ffff */
[----:B------:R-:W-:Y:S05]  /*92a0*/  BRA `(.L_x_174) ;  /* 0xffffffac00447947 */ /* 0x000fea000383ffff */
.L_x_78:
[----:B------:R-:W-:-:S07]  /*92b0*/  MOV R0, UR8 ;  /* 0x0000000800007c02 */ /* 0x000fce0008000f00 */
.L_x_175:
[----:B-1----:R1:W2:Y:S02]  /*92c0*/  SYNCS.PHASECHK.TRANS64.TRYWAIT P0, [R0+URZ], R3 ;  /* 0x00000003000075a7 */ /* 0x0022a400080011ff */
[----:B--2---:R-:W-:Y:S05]  /*92d0*/  @!P0 NANOSLEEP.SYNCS 0x989680 ;  /* 0x009896800000895d */ /* 0x004fea0003900000 */
[----:B------:R-:W2:Y:S02]  /*92e0*/  @!P0 SYNCS.PHASECHK.TRANS64 P0, [R0+URZ], R3 ;  /* 0x00000003000085a7 */ /* 0x000ea400080010ff */
[----:B--2---:R-:W-:Y:S05]  /*92f0*/  @!P0 BRA `(.L_x_175) ;  /* 0xfffffffc00f08947 */ /* 0x004fea000383ffff */
[----:B------:R-:W-:Y:S05]  /*9300*/  BRA `(.L_x_176) ;  /* 0xffffffac00507947 */ /* 0x000fea000383ffff */
.L_x_81:
[----:B------:R-:W-:-:S07]  /*9310*/  MOV R0, UR7 ;  /* 0x0000000700007c02 */ /* 0x000fce0008000f00 */
.L_x_177:
[----:B-1----:R1:W2:Y:S02]  /*9320*/  SYNCS.PHASECHK.TRANS64.TRYWAIT P1, [R0+URZ+0x110], R3 ;  /* 0x00011003000075a7 */ /* 0x0022a400080211ff */
[----:B--2---:R-:W-:Y:S05]  /*9330*/  @!P1 NANOSLEEP.SYNCS 0x989680 ;  /* 0x009896800000995d */ /* 0x004fea0003900000 */
[----:B------:R-:W2:Y:S02]  /*9340*/  @!P1 SYNCS.PHASECHK.TRANS64 P1, [R0+URZ+0x110], R3 ;  /* 0x00011003000095a7 */ /* 0x000ea400080210ff */
[----:B--2---:R-:W-:Y:S05]  /*9350*/  @!P1 BRA `(.L_x_177) ;  /* 0xfffffffc00f09947 */ /* 0x004fea000383ffff */
[----:B------:R-:W-:Y:S05]  /*9360*/  BRA `(.L_x_178) ;  /* 0xffffffac009c7947 */ /* 0x000fea000383ffff */
.L_x_86:
[----:B--2---:R2:W4:Y:S02]  /*9370*/  SYNCS.PHASECHK.TRANS64.TRYWAIT P0, [R0+URZ+0x90], R3 ;  /* 0x00009003000075a7 */ /* 0x00452400080011ff */
[----:B----4-:R-:W-:Y:S05]  /*9380*/  @!P0 NANOSLEEP.SYNCS 0x989680 ;  /* 0x009896800000895d */ /* 0x010fea0003900000 */
[----:B------:R-:W4:Y:S02]  /*9390*/  @!P0 SYNCS.PHASECHK.TRANS64 P0, [R0+URZ+0x90], R3 ;  /* 0x00009003000085a7 */ /* 0x000f2400080010ff */
[----:B----4-:R-:W-:Y:S05]  /*93a0*/  @!P0 BRA `(.L_x_86) ;  /* 0xfffffffc00f08947 */ /* 0x010fea000383ffff */
[----:B------:R-:W-:Y:S05]  /*93b0*/  BRA `(.L_x_179) ;  /* 0xffffffb000b07947 */ /* 0x000fea000383ffff */
.L_x_89:
[----:B------:R-:W-:Y:S07]  /*93c0*/  MOV R0, UR6 ;  /* 0x0000000600007c02 */ /* 0x000fee0008000f00 */
.L_x_180:
[----:B--2---:R2:W4:Y:S02]  /*93d0*/  SYNCS.PHASECHK.TRANS64.TRYWAIT P0, [R0+URZ+0x88], R3 ;  /* 0x00008803000075a7 */ /* 0x00452400080011ff */
[----:B----4-:R-:W-:Y:S05]  /*93e0*/  @!P0 NANOSLEEP.SYNCS 0x989680 ;  /* 0x009896800000895d */ /* 0x010fea0003900000 */
[----:B------:R-:W4:Y:S02]  /*93f0*/  @!P0 SYNCS.PHASECHK.TRANS64 P0, [R0+URZ+0x88], R3 ;  /* 0x00008803000085a7 */ /* 0x000f2400080010ff */
[----:B----4-:R-:W-:Y:S05]  /*9400*/  @!P0 BRA `(.L_x_180) ;  /* 0xfffffffc00f08947 */ /* 0x010fea000383ffff */
[----:B------:R-:W-:Y:S05]  /*9410*/  BRA `(.L_x_88) ;  /* 0xffffffb400907947 */ /* 0x000fea000383ffff */
.L_x_92:
[----:B------:R-:W-:Y:S07]  /*9420*/  MOV R3, UR6 ;  /* 0x0000000600037c02 */ /* 0x000fee0008000f00 */
.L_x_181:
[----:B-1----:R1:W2:Y:S02]  /*9430*/  SYNCS.PHASECHK.TRANS64.TRYWAIT P0, [R3+URZ+0x60], R12 ;  /* 0x0000600c030075a7 */ /* 0x0022a400080011ff */
[----:B--2---:R-:W-:Y:S05]  /*9440*/  @!P0 NANOSLEEP.SYNCS 0x989680 ;  /* 0x009896800000895d */ /* 0x004fea0003900000 */
[----:B------:R-:W2:Y:S02]  /*9450*/  @!P0 SYNCS.PHASECHK.TRANS64 P0, [R3+URZ+0x60], R12 ;  /* 0x0000600c030085a7 */ /* 0x000ea400080010ff */
[----:B--2---:R-:W-:Y:S05]  /*9460*/  @!P0 BRA `(.L_x_181) ;  /* 0xfffffffc00f08947 */ /* 0x004fea000383ffff */
[----:B------:R-:W-:Y:S05]  /*9470*/  BRA `(.L_x_182) ;  /* 0xffffffb800087947 */ /* 0x000fea000383ffff */
.L_x_93:
[----:B-1----:R-:W-:Y:S07]  /*9480*/  MOV R3, UR6 ;  /* 0x0000000600037c02 */ /* 0x002fee0008000f00 */
.L_x_183:
[----:B-1----:R1:W2:Y:S02]  /*9490*/  SYNCS.PHASECHK.TRANS64.TRYWAIT P0, [R3+URZ+0x68], R12 ;  /* 0x0000680c030075a7 */ /* 0x0022a400080011ff */
[----:B--2---:R-:W-:Y:S05]  /*94a0*/  @!P0 NANOSLEEP.SYNCS 0x989680 ;  /* 0x009896800000895d */ /* 0x004fea0003900000 */
[----:B------:R-:W2:Y:S02]  /*94b0*/  @!P0 SYNCS.PHASECHK.TRANS64 P0, [R3+URZ+0x68], R12 ;  /* 0x0000680c030085a7 */ /* 0x000ea400080010ff */
[----:B--2---:R-:W-:Y:S05]  /*94c0*/  @!P0 BRA `(.L_x_183) ;  /* 0xfffffffc00f08947 */ /* 0x004fea000383ffff */
[----:B------:R-:W-:Y:S05]  /*94d0*/  BRA `(.L_x_184) ;  /* 0xffffffb800447947 */ /* 0x000fea000383ffff */
.L_x_94:
[----:B-1----:R-:W-:Y:S07]  /*94e0*/  MOV R3, UR6 ;  /* 0x0000000600037c02 */ /* 0x002fee0008000f00 */
.L_x_185:
[----:B-1----:R1:W2:Y:S02]  /*94f0*/  SYNCS.PHASECHK.TRANS64.TRYWAIT P0, [R3+URZ+0x70], R12 ;  /* 0x0000700c030075a7 */ /* 0x0022a400080011ff */
[----:B--2---:R-:W-:Y:S05]  /*9500*/  @!P0 NANOSLEEP.SYNCS 0x989680 ;  /* 0x009896800000895d */ /* 0x004fea0003900000 */
[----:B------:R-:W2:Y:S02]  /*9510*/  @!P0 SYNCS.PHASECHK.TRANS64 P0, [R3+URZ+0x70], R12 ;  /* 0x0000700c030085a7 */ /* 0x000ea400080010ff */
[----:B--2---:R-:W-:Y:S05]  /*9520*/  @!P0 BRA `(.L_x_185) ;  /* 0xfffffffc00f08947 */ /* 0x004fea000383ffff */
[----:B------:R-:W-:Y:S05]  /*9530*/  BRA `(.L_x_186) ;  /* 0xffffffb8008c7947 */ /* 0x000fea000383ffff */
.L_x_95:
[----:B------:R-:W-:Y:S07]  /*9540*/  MOV R3, UR6 ;  /* 0x0000000600037c02 */ /* 0x000fee0008000f00 */
.L_x_187:
[----:B-1----:R1:W2:Y:S02]  /*9550*/  SYNCS.PHASECHK.TRANS64.TRYWAIT P0, [R3+URZ+0x78], R12 ;  /* 0x0000780c030075a7 */ /* 0x0022a400080011ff */
[----:B--2---:R-:W-:Y:S05]  /*9560*/  @!P0 NANOSLEEP.SYNCS 0x989680 ;  /* 0x009896800000895d */ /* 0x004fea0003900000 */
[----:B------:R-:W2:Y:S02]  /*9570*/  @!P0 SYNCS.PHASECHK.TRANS64 P0, [R3+URZ+0x78], R12 ;  /* 0x0000780c030085a7 */ /* 0x000ea400080010ff */
[----:B--2---:R-:W-:Y:S05]  /*9580*/  @!P0 BRA `(.L_x_187) ;  /* 0xfffffffc00f08947 */ /* 0x004fea000383ffff */
[----:B------:R-:W-:Y:S05]  /*9590*/  BRA `(.L_x_188) ;  /* 0xffffffbc00147947 */ /* 0x000fea000383ffff */
.L_x_97:
[----:B------:R-:W-:-:S07]  /*95a0*/  MOV R0, UR6 ;  /* 0x0000000600007c02 */ /* 0x000fce0008000f00 */
.L_x_189:
[----:B-1----:R1:W4:Y:S02]  /*95b0*/  SYNCS.PHASECHK.TRANS64.TRYWAIT P0, [R0+URZ+0x60], R3 ;  /* 0x00006003000075a7 */ /* 0x00232400080011ff */
[----:B----4-:R-:W-:Y:S05]  /*95c0*/  @!P0 NANOSLEEP.SYNCS 0x989680 ;  /* 0x009896800000895d */ /* 0x010fea0003900000 */
[----:B------:R-:W4:Y:S02]  /*95d0*/  @!P0 SYNCS.PHASECHK.TRANS64 P0, [R0+URZ+0x60], R3 ;  /* 0x00006003000085a7 */ /* 0x000f2400080010ff */
[----:B----4-:R-:W-:Y:S05]  /*95e0*/  @!P0 BRA `(.L_x_189) ;  /* 0xfffffffc00f08947 */ /* 0x010fea000383ffff */
[----:B------:R-:W-:Y:S05]  /*95f0*/  BRA `(.L_x_190) ;  /* 0xffffffbc00847947 */ /* 0x000fea000383ffff */
.L_x_98:
[----:B-1----:R-:W-:-:S07]  /*9600*/  MOV R0, UR6 ;  /* 0x0000000600007c02 */ /* 0x002fce0008000f00 */
.L_x_191:
[----:B-1----:R1:W4:Y:S02]  /*9610*/  SYNCS.PHASECHK.TRANS64.TRYWAIT P0, [R0+URZ+0x68], R3 ;  /* 0x00006803000075a7 */ /* 0x00232400080011ff */
[----:B----4-:R-:W-:Y:S05]  /*9620*/  @!P0 NANOSLEEP.SYNCS 0x989680 ;  /* 0x009896800000895d */ /* 0x010fea0003900000 */
[----:B------:R-:W4:Y:S02]  /*9630*/  @!P0 SYNCS.PHASECHK.TRANS64 P0, [R0+URZ+0x68], R3 ;  /* 0x00006803000085a7 */ /* 0x000f2400080010ff */
[----:B----4-:R-:W-:Y:S05]  /*9640*/  @!P0 BRA `(.L_x_191) ;  /* 0xfffffffc00f08947 */ /* 0x010fea000383ffff */
[----:B------:R-:W-:Y:S05]  /*9650*/  BRA `(.L_x_192) ;  /* 0xffffffbc00747947 */ /* 0x000fea000383ffff */
.L_x_99:
[----:B-1----:R-:W-:-:S07]  /*9660*/  MOV R0, UR6 ;  /* 0x0000000600007c02 */ /* 0x002fce0008000f00 */
.L_x_193:
[----:B-1----:R1:W4:Y:S02]  /*9670*/  SYNCS.PHASECHK.TRANS64.TRYWAIT P0, [R0+URZ+0x70], R3 ;  /* 0x00007003000075a7 */ /* 0x00232400080011ff */
[----:B----4-:R-:W-:Y:S05]  /*9680*/  @!P0 NANOSLEEP.SYNCS 0x989680 ;  /* 0x009896800000895d */ /* 0x010fea0003900000 */
[----:B------:R-:W4:Y:S02]  /*9690*/  @!P0 SYNCS.PHASECHK.TRANS64 P0, [R0+URZ+0x70], R3 ;  /* 0x00007003000085a7 */ /* 0x000f2400080010ff */
[----:B----4-:R-:W-:Y:S05]  /*96a0*/  @!P0 BRA `(.L_x_193) ;  /* 0xfffffffc00f08947 */ /* 0x010fea000383ffff */
[----:B------:R-:W-:Y:S05]  /*96b0*/  BRA `(.L_x_194) ;  /* 0xffffffbc00647947 */ /* 0x000fea000383ffff */
.L_x_101:
[----:B--2---:R2:W4:Y:S02]  /*96c0*/  SYNCS.PHASECHK.TRANS64.TRYWAIT P0, [R0+URZ+0x90], R3 ;  /* 0x00009003000075a7 */ /* 0x00452400080011ff */
[----:B----4-:R-:W-:Y:S05]  /*96d0*/  @!P0 NANOSLEEP.SYNCS 0x989680 ;  /* 0x009896800000895d */ /* 0x010fea0003900000 */
[----:B------:R-:W4:Y:S02]  /*96e0*/  @!P0 SYNCS.PHASECHK.TRANS64 P0, [R0+URZ+0x90], R3 ;  /* 0x00009003000085a7 */ /* 0x000f2400080010ff */
[----:B----4-:R-:W-:Y:S05]  /*96f0*/  @!P0 BRA `(.L_x_101) ;  /* 0xfffffffc00f08947 */ /* 0x010fea000383ffff */
[----:B------:R-:W-:Y:S05]  /*9700*/  BRA `(.L_x_195) ;  /* 0xffffffc0002c7947 */ /* 0x000fea000383ffff */
.L_x_112:
[----:B-1----:R-:W-:Y:S04]  /*9710*/  MOV R0, UR48 ;  /* 0x0000003000007c02 */ /* 0x002fe80008000f00 */
[----:B------:R1:W3:Y:S03]  /*9720*/  SYNCS.PHASECHK.TRANS64.TRYWAIT P1, [R0+URZ+0x40], R5 ;  /* 0x00004005000075a7 */ /* 0x0002e600080211ff */
[----:B---3--:R-:W-:Y:S05]  /*9730*/  @!P1 NANOSLEEP.SYNCS 0x989680 ;  /* 0x009896800000995d */ /* 0x008fea0003900000 */
[----:B------:R-:W3:Y:S02]  /*9740*/  @!P1 SYNCS.PHASECHK.TRANS64 P1, [R0+URZ+0x40], R5 ;  /* 0x00004005000095a7 */ /* 0x000ee400080210ff */
[----:B---3--:R-:W-:Y:S05]  /*9750*/  @!P1 BRA `(.L_x_112) ;  /* 0xfffffffc00ec9947 */ /* 0x008fea000383ffff */
[----:B------:R-:W-:Y:S05]  /*9760*/  BRA `(.L_x_111) ;  /* 0xffffffcc00387947 */ /* 0x000fea000383ffff */
.L_x_114:
[----:B-1----:R1:W4:Y:S02]  /*9770*/  SYNCS.PHASECHK.TRANS64.TRYWAIT P0, [R88+URZ+0xb0], R3 ;  /* 0x0000b003580075a7 */ /* 0x00232400080011ff */
[----:B----4-:R-:W-:Y:S05]  /*9780*/  @!P0 NANOSLEEP.SYNCS 0x989680 ;  /* 0x009896800000895d */ /* 0x010fea0003900000 */
[----:B------:R-:W4:Y:S02]  /*9790*/  @!P0 SYNCS.PHASECHK.TRANS64 P0, [R88+URZ+0xb0], R3 ;  /* 0x0000b003580085a7 */ /* 0x000f2400080010ff */
[----:B----4-:R-:W-:Y:S05]  /*97a0*/  @!P0 BRA `(.L_x_114) ;  /* 0xfffffffc00f08947 */ /* 0x010fea000383ffff */
[----:B------:R-:W-:Y:S05]  /*97b0*/  BRA `(.L_x_113) ;  /* 0xffffffcc00607947 */ /* 0x000fea000383ffff */
.L_x_123:
[----:B-1----:R1:W2:Y:S02]  /*97c0*/  SYNCS.PHASECHK.TRANS64.TRYWAIT P0, [R3+URZ+0x40], R0 ;  /* 0x00004000030075a7 */ /* 0x0022a400080011ff */
[----:B--2---:R-:W-:Y:S05]  /*97d0*/  @!P0 NANOSLEEP.SYNCS 0x989680 ;  /* 0x009896800000895d */ /* 0x004fea0003900000 */
[----:B------:R-:W2:Y:S02]  /*97e0*/  @!P0 SYNCS.PHASECHK.TRANS64 P0, [R3+URZ+0x40], R0 ;  /* 0x00004000030085a7 */ /* 0x000ea400080010ff */
[----:B--2---:R-:W-:Y:S05]  /*97f0*/  @!P0 BRA `(.L_x_123) ;  /* 0xfffffffc00f08947 */ /* 0x004fea000383ffff */
[----:B------:R-:W-:Y:S05]  /*9800*/  BRA `(.L_x_122) ;  /* 0xffffffd4007c7947 */ /* 0x000fea000383ffff */
.L_x_131:
[----:B-1----:R1:W2:Y:S02]  /*9810*/  SYNCS.PHASECHK.TRANS64.TRYWAIT P0, [R92+URZ+0x40], R5 ;  /* 0x000040055c0075a7 */ /* 0x0022a400080011ff */
[----:B--2---:R-:W-:Y:S05]  /*9820*/  @!P0 NANOSLEEP.SYNCS 0x989680 ;  /* 0x009896800000895d */ /* 0x004fea0003900000 */
[----:B------:R-:W2:Y:S02]  /*9830*/  @!P0 SYNCS.PHASECHK.TRANS64 P0, [R92+URZ+0x40], R5 ;  /* 0x000040055c0085a7 */ /* 0x000ea400080010ff */
[----:B--2---:R-:W-:Y:S05]  /*9840*/  @!P0 BRA `(.L_x_131) ;  /* 0xfffffffc00f08947 */ /* 0x004fea000383ffff */
[----:B------:R-:W-:Y:S05]  /*9850*/  BRA `(.L_x_130) ;  /* 0xffffffdc00bc7947 */ /* 0x000fea000383ffff */
.L_x_139:
[----:B-1----:R1:W2:Y:S02]  /*9860*/  SYNCS.PHASECHK.TRANS64.TRYWAIT P0, [R92+URZ+0x40], R5 ;  /* 0x000040055c0075a7 */ /* 0x0022a400080011ff */
[----:B--2---:R-:W-:Y:S05]  /*9870*/  @!P0 NANOSLEEP.SYNCS 0x989680 ;  /* 0x009896800000895d */ /* 0x004fea0003900000 */
[----:B------:R-:W2:Y:S02]  /*9880*/  @!P0 SYNCS.PHASECHK.TRANS64 P0, [R92+URZ+0x40], R5 ;  /* 0x000040055c0085a7 */ /* 0x000ea400080010ff */
[----:B--2---:R-:W-:Y:S05]  /*9890*/  @!P0 BRA `(.L_x_139) ;  /* 0xfffffffc00f08947 */ /* 0x004fea000383ffff */
[----:B------:R-:W-:Y:S05]  /*98a0*/  BRA `(.L_x_138) ;  /* 0xffffffe400fc7947 */ /* 0x000fea000383ffff */
        .weak           $__internal_0_$__cuda_sm10x_tcgen05_guardrail_trap_col_being_dealloced_not_returned_by_alloc
        .type           $__internal_0_$__cuda_sm10x_tcgen05_guardrail_trap_col_being_dealloced_not_returned_by_alloc,@function
        .size           $__internal_0_$__cuda_sm10x_tcgen05_guardrail_trap_col_being_dealloced_not_returned_by_alloc,($__internal_1_$__cuda_sm10x_tcgen05_guardrail_trap_phase_invalid_during_alloc - $__internal_0_$__cuda_sm10x_tcgen05_guardrail_trap_col_being_dealloced_not_returned_by_alloc)
$__internal_0_$__cuda_sm10x_tcgen05_guardrail_trap_col_being_dealloced_not_returned_by_alloc:
[----:B------:R-:W-:Y:S05]  /*98b0*/  BPT.TRAP 0x1 ;  /* 0x000000040000795c */ /* 0x000fea0000300000 */
[----:B------:R-:W-:-:S04]  /*98c0*/  HFMA2 R3, -RZ, RZ, 0, 0 ;  /* 0x00000000ff037431 */ /* 0x000fc800000001ff */
[----:B------:R-:W-:Y:S05]  /*98d0*/  RET.REL.NODEC R2 `(_ZN7cutlass13device_kernelINS_4gemm6kernel13GemmUniversalIN4cute5tupleIJiiiiEEENS1_10collective13CollectiveMmaINS1_35MainloopSm100TmaUmmaWarpSpecializedILi4ELi2ELi4ENS5_IJNS4_1CILi2EEENSA_ILi1EEESC_EEEEENS5_IJNSA_ILi256EEENSA_ILi64EEESG_EEENS_10tfloat32_tENS5_IJlSC_lEEESI_SJ_NS4_8TiledMMAINS4_8MMA_AtomIJNS4_23SM100_MMA_TF32_2x1SM_SSISI_SI_fLi256ELi64ELNS4_4UMMA5MajorE0ELSO_0ELNSN_7ScaleInE0ELSP_0EEEEEENS4_6LayoutINS5_IJSC_SC_SC_EEENS5_IJNSA_ILi0EEESU_SU_EEEEENS5_IJNS4_10UnderscoreESX_SX_EEEEENS4_18SM100_TMA_2SM_LOADENS4_14ComposedLayoutINS4_7SwizzleILi3ELi4ELi3EEENS4_18smem_ptr_flag_bitsILi32EEENSS_INS5_IJNSA_ILi8EEENSA_ILi32EEEEEENS5_IJS17_SC_EEEEEEEvNS4_8identityES10_S1B_vS1C_EENS_8epilogue10collective18CollectiveEpilogueINS1E_23Sm100TmaWarpSpecializedILi4ELi2ELi16ELb1ELb0EEEJNS5_IJNSA_ILi128EEESG_SG_EEENS5_IJNSS_IS1J_SC_EENSS_INSA_ILi16EEESC_EEEEESI_SJ_SI_SJ_NS1E_6fusion15FusionCallbacksIS1I_NS1P_17LinearCombinationISI_fSI_fLNS_15FloatRoundStyleE2EEES1K_S1O_JEEENS4_5SM1004TMEM4LOAD26SM100_TMEM_LOAD_32dp32b16xENS4_13SM90_TMA_LOADENS11_INS12_ILi2ELi4ELi3EEES15_NSS_INS5_IJS16_S1M_EEENS5_IJS1M_SC_EEEEEEENS4_39AutoVectorizingCopyWithAssumedAlignmentILi128EEENS4_14SM90_TMA_STOREES24_S26_S26_EEEvvEEEEvNT_6ParamsE) ;  /* 0xffffff6402c87950 */ /* 0x000fea0003c3ffff */
        .weak           $__internal_1_$__cuda_sm10x_tcgen05_guardrail_trap_phase_invalid_during_alloc
        .type           $__internal_1_$__cuda_sm10x_tcgen05_guardrail_trap_phase_invalid_during_alloc,@function
        .size           $__internal_1_$__cuda_sm10x_tcgen05_guardrail_trap_phase_invalid_during_alloc,($__internal_2_$__cuda_sm10x_tcgen05_guardrail_trap_unallocated_columns_being_dealloced - $__internal_1_$__cuda_sm10x_tcgen05_guardrail_trap_phase_invalid_during_alloc)
$__internal_1_$__cuda_sm10x_tcgen05_guardrail_trap_phase_invalid_during_alloc:
[----:B------:R-:W-:Y:S05]  /*98e0*/  BPT.TRAP 0x1 ;  /* 0x000000040000795c */ /* 0x000fea0000300000 */
[----:B------:R-:W-:-:S04]  /*98f0*/  MOV R3, 0x0 ;  /* 0x0000000000037802 */ /* 0x000fc80000000f00 */
[----:B------:R-:W-:Y:S05]  /*9900*/  RET.REL.NODEC R2 `(_ZN7cutlass13device_kernelINS_4gemm6kernel13GemmUniversalIN4cute5tupleIJiiiiEEENS1_10collective13CollectiveMmaINS1_35MainloopSm100TmaUmmaWarpSpecializedILi4ELi2ELi4ENS5_IJNS4_1CILi2EEENSA_ILi1EEESC_EEEEENS5_IJNSA_ILi256EEENSA_ILi64EEESG_EEENS_10tfloat32_tENS5_IJlSC_lEEESI_SJ_NS4_8TiledMMAINS4_8MMA_AtomIJNS4_23SM100_MMA_TF32_2x1SM_SSISI_SI_fLi256ELi64ELNS4_4UMMA5MajorE0ELSO_0ELNSN_7ScaleInE0ELSP_0EEEEEENS4_6LayoutINS5_IJSC_SC_SC_EEENS5_IJNSA_ILi0EEESU_SU_EEEEENS5_IJNS4_10UnderscoreESX_SX_EEEEENS4_18SM100_TMA_2SM_LOADENS4_14ComposedLayoutINS4_7SwizzleILi3ELi4ELi3EEENS4_18smem_ptr_flag_bitsILi32EEENSS_INS5_IJNSA_ILi8EEENSA_ILi32EEEEEENS5_IJS17_SC_EEEEEEEvNS4_8identityES10_S1B_vS1C_EENS_8epilogue10collective18CollectiveEpilogueINS1E_23Sm100TmaWarpSpecializedILi4ELi2ELi16ELb1ELb0EEEJNS5_IJNSA_ILi128EEESG_SG_EEENS5_IJNSS_IS1J_SC_EENSS_INSA_ILi16EEESC_EEEEESI_SJ_SI_SJ_NS1E_6fusion15FusionCallbacksIS1I_NS1P_17LinearCombinationISI_fSI_fLNS_15FloatRoundStyleE2EEES1K_S1O_JEEENS4_5SM1004TMEM4LOAD26SM100_TMEM_LOAD_32dp32b16xENS4_13SM90_TMA_LOADENS11_INS12_ILi2ELi4ELi3EEES15_NSS_INS5_IJS16_S1M_EEENS5_IJS1M_SC_EEEEEEENS4_39AutoVectorizingCopyWithAssumedAlignmentILi128EEENS4_14SM90_TMA_STOREES24_S26_S26_EEEvvEEEEvNT_6ParamsE) ;  /* 0xffffff6402bc7950 */ /* 0x000fea0003c3ffff */
        .weak           $__internal_2_$__cuda_sm10x_tcgen05_guardrail_trap_unallocated_columns_being_dealloced
        .type           $__internal_2_$__cuda_sm10x_tcgen05_guardrail_trap_unallocated_columns_being_dealloced,@function
        .size           $__internal_2_$__cuda_sm10x_tcgen05_guardrail_trap_unallocated_columns_being_dealloced,(.L_x_197 - $__internal_2_$__cuda_sm10x_tcgen05_guardrail_trap_unallocated_columns_being_dealloced)
$__internal_2_$__cuda_sm10x_tcgen05_guardrail_trap_unallocated_columns_being_dealloced:
[----:B------:R-:W-:Y:S05]  /*9910*/  BPT.TRAP 0x1 ;  /* 0x000000040000795c */ /* 0x000fea0000300000 */
[----:B------:R-:W-:-:S04]  /*9920*/  HFMA2 R3, -RZ, RZ, 0, 0 ;  /* 0x00000000ff037431 */ /* 0x000fc800000001ff */
[----:B------:R-:W-:Y:S05]  /*9930*/  RET.REL.NODEC R2 `(_ZN7cutlass13device_kernelINS_4gemm6kernel13GemmUniversalIN4cute5tupleIJiiiiEEENS1_10collective13CollectiveMmaINS1_35MainloopSm100TmaUmmaWarpSpecializedILi4ELi2ELi4ENS5_IJNS4_1CILi2EEENSA_ILi1EEESC_EEEEENS5_IJNSA_ILi256EEENSA_ILi64EEESG_EEENS_10tfloat32_tENS5_IJlSC_lEEESI_SJ_NS4_8TiledMMAINS4_8MMA_AtomIJNS4_23SM100_MMA_TF32_2x1SM_SSISI_SI_fLi256ELi64ELNS4_4UMMA5MajorE0ELSO_0ELNSN_7ScaleInE0ELSP_0EEEEEENS4_6LayoutINS5_IJSC_SC_SC_EEENS5_IJNSA_ILi0EEESU_SU_EEEEENS5_IJNS4_10UnderscoreESX_SX_EEEEENS4_18SM100_TMA_2SM_LOADENS4_14ComposedLayoutINS4_7SwizzleILi3ELi4ELi3EEENS4_18smem_ptr_flag_bitsILi32EEENSS_INS5_IJNSA_ILi8EEENSA_ILi32EEEEEENS5_IJS17_SC_EEEEEEEvNS4_8identityES10_S1B_vS1C_EENS_8epilogue10collective18CollectiveEpilogueINS1E_23Sm100TmaWarpSpecializedILi4ELi2ELi16ELb1ELb0EEEJNS5_IJNSA_ILi128EEESG_SG_EEENS5_IJNSS_IS1J_SC_EENSS_INSA_ILi16EEESC_EEEEESI_SJ_SI_SJ_NS1E_6fusion15FusionCallbacksIS1I_NS1P_17LinearCombinationISI_fSI_fLNS_15FloatRoundStyleE2EEES1K_S1O_JEEENS4_5SM1004TMEM4LOAD26SM100_TMEM_LOAD_32dp32b16xENS4_13SM90_TMA_LOADENS11_INS12_ILi2ELi4ELi3EEES15_NSS_INS5_IJS16_S1M_EEENS5_IJS1M_SC_EEEEEEENS4_39AutoVectorizingCopyWithAssumedAlignmentILi128EEENS4_14SM90_TMA_STOREES24_S26_S26_EEEvvEEEEvNT_6ParamsE) ;  /* 0xffffff6402b07950 */ /* 0x000fea0003c3ffff */
.L_x_196:
[----:B------:R-:W-:-:S00]  /*9940*/  BRA `(.L_x_196) ;  /* 0xfffffffc00fc7947 */ /* 0x000fc0000383ffff */
[----:B------:R-:W-:-:S00]  /*9950*/  NOP ;  /* 0x0000000000007918 */ /* 0x000fc00000000000 */
        /* <DEDUP_REMOVED lines=10> */
.L_x_197:


//--------------------- .nv.global.init           --------------------------
	.section	.nv.global.init,"aw",@progbits
.nv.global.init:
	.type		$str$27,@object
	.size		$str$27,($str$28 - $str$27)
$str$27:
        /*0000*/ 	.byte	0x28, 0x61, 0x64, 0x64, 0x72, 0x65, 0x73, 0x73, 0x20, 0x26, 0x20, 0x6d, 0x61, 0x73, 0x6b, 0x29
        /*0010*/ 	.byte	0x20, 0x3d, 0x3d, 0x20, 0x30, 0x00
	.type		$str$28,@object
	.size		$str$28,($str$26 - $str$28)
$str$28:
        /*0016*/ 	.byte	0x2f, 0x74, 0x6d, 0x70, 0x2f, 0x63, 0x75, 0x74, 0x6c, 0x61, 0x73, 0x73, 0x5f, 0x73, 0x77, 0x65
        /*0026*/ 	.byte	0x65, 0x70, 0x5f, 0x73, 0x72, 0x63, 0x2f, 0x69, 0x6e, 0x63, 0x6c, 0x75, 0x64, 0x65, 0x2f, 0x63
        /*0036*/ 	.byte	0x75, 0x74, 0x65, 0x2f, 0x70, 0x6f, 0x69, 0x6e, 0x74, 0x65, 0x72, 0x5f, 0x66, 0x6c, 0x61, 0x67
        /*0046*/ 	.byte	0x67, 0x65, 0x64, 0x2e, 0x68, 0x70, 0x70, 0x00
	.type		$str$26,@object
	.size		$str$26,($str$25 - $str$26)
$str$26:
        /*004e*/ 	.byte	0x2f, 0x74, 0x6d, 0x70, 0x2f, 0x63, 0x75, 0x74, 0x6c, 0x61, 0x73, 0x73, 0x5f, 0x73, 0x77, 0x65
        /*005e*/ 	.byte	0x65, 0x70, 0x5f, 0x73, 0x72, 0x63, 0x2f, 0x69, 0x6e, 0x63, 0x6c, 0x75, 0x64, 0x65, 0x2f, 0x63
        /*006e*/ 	.byte	0x75, 0x74, 0x65, 0x2f, 0x61, 0x74, 0x6f, 0x6d, 0x2f, 0x63, 0x6f, 0x70, 0x79, 0x5f, 0x74, 0x72
        /*007e*/ 	.byte	0x61, 0x69, 0x74, 0x73, 0x5f, 0x73, 0x6d, 0x31, 0x30, 0x30, 0x2e, 0x68, 0x70, 0x70, 0x00
	.type		$str$25,@object
	.size		$str$25,(__unnamed_1 - $str$25)
$str$25:
        /*008d*/ 	.byte	0x28, 0x28, 0x75, 0x69, 0x6e, 0x74, 0x33, 0x32, 0x5f, 0x74, 0x28, 0x74, 0x68, 0x72, 0x65, 0x61
        /*009d*/ 	.byte	0x64, 0x49, 0x64, 0x78, 0x2e, 0x78, 0x29, 0x20, 0x2f, 0x20, 0x33, 0x32, 0x29, 0x20, 0x25, 0x20
        /*00ad*/ 	.byte	0x34, 0x29, 0x20, 0x3d, 0x3d, 0x20, 0x28, 0x28, 0x28, 0x74, 0x6d, 0x65, 0x6d, 0x5f, 0x61, 0x64
        /*00bd*/ 	.byte	0x64, 0x72, 0x20, 0x3e, 0x3e, 0x20, 0x31, 0x36, 0x29, 0x20, 0x2f, 0x20, 0x33, 0x32, 0x29, 0x20
        /*00cd*/ 	.byte	0x25, 0x20, 0x34, 0x29, 0x00
	.type		__unnamed_1,@object
	.size		__unnamed_1,(__unnamed_2 - __unnamed_1)
__unnamed_1:
        /*00d2*/ 	.byte	0x61, 0x75, 0x74, 0x6f, 0x20, 0x63, 0x75, 0x74, 0x65, 0x3a, 0x3a, 0x61, 0x73, 0x5f, 0x70, 0x6f
        /* <DEDUP_REMOVED lines=24> */
        /*0262*/ 	.byte	0x32, 0x30, 0x34, 0x38, 0x3e, 0x3e, 0x3e, 0x3e, 0x5d, 0x00
	.type		__unnamed_2,@object
	.size		__unnamed_2,(.L_2 - __unnamed_2)
__unnamed_2:
        /* <DEDUP_REMOVED lines=42> */
        /*050c*/ 	.byte	0x3e, 0x5d, 0x00
.L_2:


//--------------------- .nv.shared._ZN7cutlass13device_kernelINS_4gemm6kernel13GemmUniversalIN4cute5tupleIJiiiiEEENS1_10collective13CollectiveMmaINS1_35MainloopSm100TmaUmmaWarpSpecializedILi4ELi2ELi4ENS5_IJNS4_1CILi2EEENSA_ILi1EEESC_EEEEENS5_IJNSA_ILi256EEENSA_ILi64EEESG_EEENS_10tfloat32_tENS5_IJlSC_lEEESI_SJ_NS4_8TiledMMAINS4_8MMA_AtomIJNS4_23SM100_MMA_TF32_2x1SM_SSISI_SI_fLi256ELi64ELNS4_4UMMA5MajorE0ELSO_0ELNSN_7ScaleInE0ELSP_0EEEEEENS4_6LayoutINS5_IJSC_SC_SC_EEENS5_IJNSA_ILi0EEESU_SU_EEEEENS5_IJNS4_10UnderscoreESX_SX_EEEEENS4_18SM100_TMA_2SM_LOADENS4_14ComposedLayoutINS4_7SwizzleILi3ELi4ELi3EEENS4_18smem_ptr_flag_bitsILi32EEENSS_INS5_IJNSA_ILi8EEENSA_ILi32EEEEEENS5_IJS17_SC_EEEEEEEvNS4_8identityES10_S1B_vS1C_EENS_8epilogue10collective18CollectiveEpilogueINS1E_23Sm100TmaWarpSpecializedILi4ELi2ELi16ELb1ELb0EEEJNS5_IJNSA_ILi128EEESG_SG_EEENS5_IJNSS_IS1J_SC_EENSS_INSA_ILi16EEESC_EEEEESI_SJ_SI_SJ_NS1E_6fusion15FusionCallbacksIS1I_NS1P_17LinearCombinationISI_fSI_fLNS_15FloatRoundStyleE2EEES1K_S1O_JEEENS4_5SM1004TMEM4LOAD26SM100_TMEM_LOAD_32dp32b16xENS4_13SM90_TMA_LOADENS11_INS12_ILi2ELi4ELi3EEES15_NSS_INS5_IJS16_S1M_EEENS5_IJS1M_SC_EEEEEEENS4_39AutoVectorizingCopyWithAssumedAlignmentILi128EEENS4_14SM90_TMA_STOREES24_S26_S26_EEEvvEEEEvNT_6ParamsE --------------------------
	.section	.nv.shared._ZN7cutlass13device_kernelINS_4gemm6kernel13GemmUniversalIN4cute5tupleIJiiiiEEENS1_10collective13CollectiveMmaINS1_35MainloopSm100TmaUmmaWarpSpecializedILi4ELi2ELi4ENS5_IJNS4_1CILi2EEENSA_ILi1EEESC_EEEEENS5_IJNSA_ILi256EEENSA_ILi64EEESG_EEENS_10tfloat32_tENS5_IJlSC_lEEESI_SJ_NS4_8TiledMMAINS4_8MMA_AtomIJNS4_23SM100_MMA_TF32_2x1SM_SSISI_SI_fLi256ELi64ELNS4_4UMMA5MajorE0ELSO_0ELNSN_7ScaleInE0ELSP_0EEEEEENS4_6LayoutINS5_IJSC_SC_SC_EEENS5_IJNSA_ILi0EEESU_SU_EEEEENS5_IJNS4_10UnderscoreESX_SX_EEEEENS4_18SM100_TMA_2SM_LOADENS4_14ComposedLayoutINS4_7SwizzleILi3ELi4ELi3EEENS4_18smem_ptr_flag_bitsILi32EEENSS_INS5_IJNSA_ILi8EEENSA_ILi32EEEEEENS5_IJS17_SC_EEEEEEEvNS4_8identityES10_S1B_vS1C_EENS_8epilogue10collective18CollectiveEpilogueINS1E_23Sm100TmaWarpSpecializedILi4ELi2ELi16ELb1ELb0EEEJNS5_IJNSA_ILi128EEESG_SG_EEENS5_IJNSS_IS1J_SC_EENSS_INSA_ILi16EEESC_EEEEESI_SJ_SI_SJ_NS1E_6fusion15FusionCallbacksIS1I_NS1P_17LinearCombinationISI_fSI_fLNS_15FloatRoundStyleE2EEES1K_S1O_JEEENS4_5SM1004TMEM4LOAD26SM100_TMEM_LOAD_32dp32b16xENS4_13SM90_TMA_LOADENS11_INS12_ILi2ELi4ELi3EEES15_NSS_INS5_IJS16_S1M_EEENS5_IJS1M_SC_EEEEEEENS4_39AutoVectorizingCopyWithAssumedAlignmentILi128EEENS4_14SM90_TMA_STOREES24_S26_S26_EEEvvEEEEvNT_6ParamsE,"aw",@nobits
	.sectionflags	@""
	.align	16
	.zero		1024


//--------------------- .nv.shared.reserved.0     --------------------------
	.section	.nv.shared.reserved.0,"aw",@nobits
	.weak		__nv_reservedSMEM_offset_0_alias
	.size		__nv_reservedSMEM_offset_0_alias, 0, 64
	.other		__nv_reservedSMEM_offset_0_alias,@"STO_CUDA_RESERVED_SHARED STV_DEFAULT"
__nv_reservedSMEM_offset_0_alias:
	.zero		0
.nv.shared.reserved.0:
	.zero		64
	.weak		__nv_reservedSMEM_tcgen05_partition
	.type		__nv_reservedSMEM_tcgen05_partition,@object
	.size		__nv_reservedSMEM_tcgen05_partition,(.L_0 - __nv_reservedSMEM_tcgen05_partition)
__nv_reservedSMEM_tcgen05_partition:
	.zero		32
.L_0:


//--------------------- .nv.global                --------------------------
	.section	.nv.global,"aw",@nobits
.nv.global:
	.type		_ZN40_INTERNAL_632ec9bc_4_k_cu_56fbf085_109854cute1_E,@object
	.size		_ZN40_INTERNAL_632ec9bc_4_k_cu_56fbf085_109854cute1_E,(_ZN40_INTERNAL_632ec9bc_4_k_cu_56fbf085_109854cuda3std3__45__cpo6cbeginE - _ZN40_INTERNAL_632ec9bc_4_k_cu_56fbf085_109854cute1_E)
_ZN40_INTERNAL_632ec9bc_4_k_cu_56fbf085_109854cute1_E:
	.zero		1
	.type		_ZN40_INTERNAL_632ec9bc_4_k_cu_56fbf085_109854cuda3std3__45__cpo6cbeginE,@object
	.size		_ZN40_INTERNAL_632ec9bc_4_k_cu_56fbf085_109854cuda3std3__45__cpo6cbeginE,(_ZN40_INTERNAL_632ec9bc_4_k_cu_56fbf085_109854cuda3std3__48in_placeE - _ZN40_INTERNAL_632ec9bc_4_k_cu_56fbf085_109854cuda3std3__45__cpo6cbeginE)
_ZN40_INTERNAL_632ec9bc_4_k_cu_56fbf085_109854cuda3std3__45__cpo6cbeginE:
	.zero		1
	.type		_ZN40_INTERNAL_632ec9bc_4_k_cu_56fbf085_109854cuda3std3__48in_placeE,@object
	.size		_ZN40_INTERNAL_632ec9bc_4_k_cu_56fbf085_109854cuda3std3__48in_placeE,(_ZN40_INTERNAL_632ec9bc_4_k_cu_56fbf085_109854cuda3std6ranges3__45__cpo9iter_moveE - _ZN40_INTERNAL_632ec9bc_4_k_cu_56fbf085_109854cuda3std3__48in_placeE)
_ZN40_INTERNAL_632ec9bc_4_k_cu_56fbf085_109854cuda3std3__48in_placeE:
	.zero		1
	.type		_ZN40_INTERNAL_632ec9bc_4_k_cu_56fbf085_109854cuda3std6ranges3__45__cpo9iter_moveE,@object
	.size		_ZN40_INTERNAL_632ec9bc_4_k_cu_56fbf085_109854cuda3std6ranges3__45__cpo9iter_moveE,(_ZN40_INTERNAL_632ec9bc_4_k_cu_56fbf085_109854cuda3std3__45__cpo5beginE - _ZN40_INTERNAL_632ec9bc_4_k_cu_56fbf085_109854cuda3std6ranges3__45__cpo9iter_moveE)
_ZN40_INTERNAL_632ec9bc_4_k_cu_56fbf085_109854cuda3std6ranges3__45__cpo9iter_moveE:
	.zero		1
	.type		_ZN40_INTERNAL_632ec9bc_4_k_cu_56fbf085_109854cuda3std3__45__cpo5beginE,@object
	.size		_ZN40_INTERNAL_632ec9bc_4_k_cu_56fbf085_109854cuda3std3__45__cpo5beginE,(_ZN40_INTERNAL_632ec9bc_4_k_cu_56fbf085_109854cuda3std3__442_GLOBAL__N__632ec9bc_4_k_cu_56fbf085_109856ignoreE - _ZN40_INTERNAL_632ec9bc_4_k_cu_56fbf085_109854cuda3std3__45__cpo5beginE)
_ZN40_INTERNAL_632ec9bc_4_k_cu_56fbf085_109854cuda3std3__45__cpo5beginE:
	.zero		1
	.type		_ZN40_INTERNAL_632ec9bc_4_k_cu_56fbf085_109854cuda3std3__442_GLOBAL__N__632ec9bc_4_k_cu_56fbf085_109856ignoreE,@object
	.size		_ZN40_INTERNAL_632ec9bc_4_k_cu_56fbf085_109854cuda3std3__442_GLOBAL__N__632ec9bc_4_k_cu_56fbf085_109856ignoreE,(_ZN40_INTERNAL_632ec9bc_4_k_cu_56fbf085_109854cute7productE - _ZN40_INTERNAL_632ec9bc_4_k_cu_56fbf085_109854cuda3std3__442_GLOBAL__N__632ec9bc_4_k_cu_56fbf085_109856ignoreE)
_ZN40_INTERNAL_632ec9bc_4_k_cu_56fbf085_109854cuda3std3__442_GLOBAL__N__632ec9bc_4_k_cu_56fbf085_109856ignoreE:
	.zero		1
	.type		_ZN40_INTERNAL_632ec9bc_4_k_cu_56fbf085_109854cute7productE,@object
	.size		_ZN40_INTERNAL_632ec9bc_4_k_cu_56fbf085_109854cute7productE,(_ZN40_INTERNAL_632ec9bc_4_k_cu_56fbf085_109854cuda3std3__45__cpo3endE - _ZN40_INTERNAL_632ec9bc_4_k_cu_56fbf085_109854cute7productE)
_ZN40_INTERNAL_632ec9bc_4_k_cu_56fbf085_109854cute7productE:
	.zero		1
	.type		_ZN40_INTERNAL_632ec9bc_4_k_cu_56fbf085_109854cuda3std3__45__cpo3endE,@object
	.size		_ZN40_INTERNAL_632ec9bc_4_k_cu_56fbf085_109854cuda3std3__45__cpo3endE,(_ZN40_INTERNAL_632ec9bc_4_k_cu_56fbf085_109854cuda3std3__419piecewise_constructE - _ZN40_INTERNAL_632ec9bc_4_k_cu_56fbf085_109854cuda3std3__45__cpo3endE)
_ZN40_INTERNAL_632ec9bc_4_k_cu_56fbf085_109854cuda3std3__45__cpo3endE:
	.zero		1
	.type		_ZN40_INTERNAL_632ec9bc_4_k_cu_56fbf085_109854cuda3std3__419piecewise_constructE,@object
	.size		_ZN40_INTERNAL_632ec9bc_4_k_cu_56fbf085_109854cuda3std3__419piecewise_constructE,(_ZN40_INTERNAL_632ec9bc_4_k_cu_56fbf085_109854cuda3std3__45__cpo4cendE - _ZN40_INTERNAL_632ec9bc_4_k_cu_56fbf085_109854cuda3std3__419piecewise_constructE)
_ZN40_INTERNAL_632ec9bc_4_k_cu_56fbf085_109854cuda3std3__419piecewise_constructE:
	.zero		1
	.type		_ZN40_INTERNAL_632ec9bc_4_k_cu_56fbf085_109854cuda3std3__45__cpo4cendE,@object
	.size		_ZN40_INTERNAL_632ec9bc_4_k_cu_56fbf085_109854cuda3std3__45__cpo4cendE,(_ZN40_INTERNAL_632ec9bc_4_k_cu_56fbf085_109854cuda3std6ranges3__45__cpo4swapE - _ZN40_INTERNAL_632ec9bc_4_k_cu_56fbf085_109854cuda3std3__45__cpo4cendE)
_ZN40_INTERNAL_632ec9bc_4_k_cu_56fbf085_109854cuda3std3__45__cpo4cendE:
	.zero		1
	.type		_ZN40_INTERNAL_632ec9bc_4_k_cu_56fbf085_109854cuda3std6ranges3__45__cpo4swapE,@object
	.size		_ZN40_INTERNAL_632ec9bc_4_k_cu_56fbf085_109854cuda3std6ranges3__45__cpo4swapE,(.L_10 - _ZN40_INTERNAL_632ec9bc_4_k_cu_56fbf085_109854cuda3std6ranges3__45__cpo4swapE)
_ZN40_INTERNAL_632ec9bc_4_k_cu_56fbf085_109854cuda3std6ranges3__45__cpo4swapE:
	.zero		1
.L_10:


//--------------------- .nv.constant0._ZN7cutlass13device_kernelINS_4gemm6kernel13GemmUniversalIN4cute5tupleIJiiiiEEENS1_10collective13CollectiveMmaINS1_35MainloopSm100TmaUmmaWarpSpecializedILi4ELi2ELi4ENS5_IJNS4_1CILi2EEENSA_ILi1EEESC_EEEEENS5_IJNSA_ILi256EEENSA_ILi64EEESG_EEENS_10tfloat32_tENS5_IJlSC_lEEESI_SJ_NS4_8TiledMMAINS4_8MMA_AtomIJNS4_23SM100_MMA_TF32_2x1SM_SSISI_SI_fLi256ELi64ELNS4_4UMMA5MajorE0ELSO_0ELNSN_7ScaleInE0ELSP_0EEEEEENS4_6LayoutINS5_IJSC_SC_SC_EEENS5_IJNSA_ILi0EEESU_SU_EEEEENS5_IJNS4_10UnderscoreESX_SX_EEEEENS4_18SM100_TMA_2SM_LOADENS4_14ComposedLayoutINS4_7SwizzleILi3ELi4ELi3EEENS4_18smem_ptr_flag_bitsILi32EEENSS_INS5_IJNSA_ILi8EEENSA_ILi32EEEEEENS5_IJS17_SC_EEEEEEEvNS4_8identityES10_S1B_vS1C_EENS_8epilogue10collective18CollectiveEpilogueINS1E_23Sm100TmaWarpSpecializedILi4ELi2ELi16ELb1ELb0EEEJNS5_IJNSA_ILi128EEESG_SG_EEENS5_IJNSS_IS1J_SC_EENSS_INSA_ILi16EEESC_EEEEESI_SJ_SI_SJ_NS1E_6fusion15FusionCallbacksIS1I_NS1P_17LinearCombinationISI_fSI_fLNS_15FloatRoundStyleE2EEES1K_S1O_JEEENS4_5SM1004TMEM4LOAD26SM100_TMEM_LOAD_32dp32b16xENS4_13SM90_TMA_LOADENS11_INS12_ILi2ELi4ELi3EEES15_NSS_INS5_IJS16_S1M_EEENS5_IJS1M_SC_EEEEEEENS4_39AutoVectorizingCopyWithAssumedAlignmentILi128EEENS4_14SM90_TMA_STOREES24_S26_S26_EEEvvEEEEvNT_6ParamsE --------------------------
	.section	.nv.constant0._ZN7cutlass13device_kernelINS_4gemm6kernel13GemmUniversalIN4cute5tupleIJiiiiEEENS1_10collective13CollectiveMmaINS1_35MainloopSm100TmaUmmaWarpSpecializedILi4ELi2ELi4ENS5_IJNS4_1CILi2EEENSA_ILi1EEESC_EEEEENS5_IJNSA_ILi256EEENSA_ILi64EEESG_EEENS_10tfloat32_tENS5_IJlSC_lEEESI_SJ_NS4_8TiledMMAINS4_8MMA_AtomIJNS4_23SM100_MMA_TF32_2x1SM_SSISI_SI_fLi256ELi64ELNS4_4UMMA5MajorE0ELSO_0ELNSN_7ScaleInE0ELSP_0EEEEEENS4_6LayoutINS5_IJSC_SC_SC_EEENS5_IJNSA_ILi0EEESU_SU_EEEEENS5_IJNS4_10UnderscoreESX_SX_EEEEENS4_18SM100_TMA_2SM_LOADENS4_14ComposedLayoutINS4_7SwizzleILi3ELi4ELi3EEENS4_18smem_ptr_flag_bitsILi32EEENSS_INS5_IJNSA_ILi8EEENSA_ILi32EEEEEENS5_IJS17_SC_EEEEEEEvNS4_8identityES10_S1B_vS1C_EENS_8epilogue10collective18CollectiveEpilogueINS1E_23Sm100TmaWarpSpecializedILi4ELi2ELi16ELb1ELb0EEEJNS5_IJNSA_ILi128EEESG_SG_EEENS5_IJNSS_IS1J_SC_EENSS_INSA_ILi16EEESC_EEEEESI_SJ_SI_SJ_NS1E_6fusion15FusionCallbacksIS1I_NS1P_17LinearCombinationISI_fSI_fLNS_15FloatRoundStyleE2EEES1K_S1O_JEEENS4_5SM1004TMEM4LOAD26SM100_TMEM_LOAD_32dp32b16xENS4_13SM90_TMA_LOADENS11_INS12_ILi2ELi4ELi3EEES15_NSS_INS5_IJS16_S1M_EEENS5_IJS1M_SC_EEEEEEENS4_39AutoVectorizingCopyWithAssumedAlignmentILi128EEENS4_14SM90_TMA_STOREES24_S26_S26_EEEvvEEEEvNT_6ParamsE,"a",@progbits
	.sectionflags	@""
	.align	4
.nv.constant0._ZN7cutlass13device_kernelINS_4gemm6kernel13GemmUniversalIN4cute5tupleIJiiiiEEENS1_10collective13CollectiveMmaINS1_35MainloopSm100TmaUmmaWarpSpecializedILi4ELi2ELi4ENS5_IJNS4_1CILi2EEENSA_ILi1EEESC_EEEEENS5_IJNSA_ILi256EEENSA_ILi64EEESG_EEENS_10tfloat32_tENS5_IJlSC_lEEESI_SJ_NS4_8TiledMMAINS4_8MMA_AtomIJNS4_23SM100_MMA_TF32_2x1SM_SSISI_SI_fLi256ELi64ELNS4_4UMMA5MajorE0ELSO_0ELNSN_7ScaleInE0ELSP_0EEEEEENS4_6LayoutINS5_IJSC_SC_SC_EEENS5_IJNSA_ILi0EEESU_SU_EEEEENS5_IJNS4_10UnderscoreESX_SX_EEEEENS4_18SM100_TMA_2SM_LOADENS4_14ComposedLayoutINS4_7SwizzleILi3ELi4ELi3EEENS4_18smem_ptr_flag_bitsILi32EEENSS_INS5_IJNSA_ILi8EEENSA_ILi32EEEEEENS5_IJS17_SC_EEEEEEEvNS4_8identityES10_S1B_vS1C_EENS_8epilogue10collective18CollectiveEpilogueINS1E_23Sm100TmaWarpSpecializedILi4ELi2ELi16ELb1ELb0EEEJNS5_IJNSA_ILi128EEESG_SG_EEENS5_IJNSS_IS1J_SC_EENSS_INSA_ILi16EEESC_EEEEESI_SJ_SI_SJ_NS1E_6fusion15FusionCallbacksIS1I_NS1P_17LinearCombinationISI_fSI_fLNS_15FloatRoundStyleE2EEES1K_S1O_JEEENS4_5SM1004TMEM4LOAD26SM100_TMEM_LOAD_32dp32b16xENS4_13SM90_TMA_LOADENS11_INS12_ILi2ELi4ELi3EEES15_NSS_INS5_IJS16_S1M_EEENS5_IJS1M_SC_EEEEEEENS4_39AutoVectorizingCopyWithAssumedAlignmentILi128EEENS4_14SM90_TMA_STOREES24_S26_S26_EEEvvEEEEvNT_6ParamsE:
	.zero		2944


//--------------------- SYMBOLS --------------------------

	.type		.nv.reservedSmem.offset0,@object
	.size		.nv.reservedSmem.offset0,0x4
	.type		.nv.reservedSmem.cap,@object
	.size		.nv.reservedSmem.cap,0x4
	.type		__assertfail,@function
